	.target	sm_90a

	.elftype	@"ET_EXEC"


//--------------------- .note.nv.tkinfo           --------------------------
	.section	.note.nv.tkinfo,"",@"SHT_NOTE"
	.sectionflags	@"SHF_NOTE_NV_TKINFO"
	.tkinfo
        /*0018*/ 	.word	0x00000002
        /*0030*/ 	.string	""
        /*0030*/ 	.string	"ptxas"
        /*0030*/ 	.string	"Cuda compilation tools, release 13.0, V13.0.88"
        /*0030*/ 	.string	"Build cuda_13.0.r13.0/compiler.36424714_0"
        /*0030*/ 	.string	"-arch sm_90a -m 64 "



//--------------------- .note.nv.cuinfo           --------------------------
	.section	.note.nv.cuinfo,"",@"SHT_NOTE"
	.sectionflags	@"SHF_NOTE_NV_CUINFO"
        /*0018*/ 	.short	0x0002
        /*001a*/ 	.short	0x005a
        /*001c*/ 	.short	0x0082
	.zero		2


//--------------------- .nv.info                  --------------------------
	.section	.nv.info,"",@"SHT_CUDA_INFO"
	.align	4


	//----- nvinfo : EIATTR_REGCOUNT
	.align		4
        /*0000*/ 	.byte	0x04, 0x2f
        /*0002*/ 	.short	(.L_12 - .L_11)
	.align		4
.L_11:
        /*0004*/ 	.word	index@(_ZN7cutlass13device_kernelINS_4gemm6kernel13GemmUniversalIN4cute5tupleIJiiiiEEENS1_10collective13CollectiveMmaINS1_37MainloopSm90TmaGmmaWarpSpecializedFP8ILi4ENS5_IJNS4_1CILi1EEESB_SB_EEENS1_32KernelTmaWarpSpecializedPingpongEEENS5_IJNSA_ILi64EEESF_NSA_ILi32EEEEEENS_12float_e5m2_tENS5_IJlSB_lEEESI_SJ_NS4_8TiledMMAINS4_8MMA_AtomIJNS4_4SM904GMMA30MMA_64x64x32_F32E5M2E5M2_SS_TNILNSN_7ScaleInE1ELSP_1EEEEEENS4_6LayoutISC_NS5_IJNSA_ILi0EEEST_ST_EEEEENS5_IJNS4_10UnderscoreESW_SW_EEEEENS4_13SM90_TMA_LOADENS4_14ComposedLayoutINS4_7SwizzleILi1ELi4ELi3EEENS4_18smem_ptr_flag_bitsILi8EEENSS_INS5_IJNSA_ILi8EEESG_EEENS5_IJSG_SB_EEEEEEEvNS4_8identityESZ_S19_vS1A_EENS_8epilogue10collective6detail29Sm90TmaWarpSpecializedAdapterINS1D_15DefaultEpilogueISI_SJ_SJ_NS1C_6thread17LinearCombinationISI_Li1EffLNS1H_9ScaleType4KindE0ELNS_15FloatRoundStyleE2ESI_EENS1_15EpilogueDefaultEEEEEvvEEEEvNT_6ParamsE)
        /*0008*/ 	.word	0x000000a8


	//----- nvinfo : EIATTR_FRAME_SIZE
	.align		4
.L_12:
        /*000c*/ 	.byte	0x04, 0x11
        /*000e*/ 	.short	(.L_14 - .L_13)
	.align		4
.L_13:
        /*0010*/ 	.word	index@(_ZN7cutlass13device_kernelINS_4gemm6kernel13GemmUniversalIN4cute5tupleIJiiiiEEENS1_10collective13CollectiveMmaINS1_37MainloopSm90TmaGmmaWarpSpecializedFP8ILi4ENS5_IJNS4_1CILi1EEESB_SB_EEENS1_32KernelTmaWarpSpecializedPingpongEEENS5_IJNSA_ILi64EEESF_NSA_ILi32EEEEEENS_12float_e5m2_tENS5_IJlSB_lEEESI_SJ_NS4_8TiledMMAINS4_8MMA_AtomIJNS4_4SM904GMMA30MMA_64x64x32_F32E5M2E5M2_SS_TNILNSN_7ScaleInE1ELSP_1EEEEEENS4_6LayoutISC_NS5_IJNSA_ILi0EEEST_ST_EEEEENS5_IJNS4_10UnderscoreESW_SW_EEEEENS4_13SM90_TMA_LOADENS4_14ComposedLayoutINS4_7SwizzleILi1ELi4ELi3EEENS4_18smem_ptr_flag_bitsILi8EEENSS_INS5_IJNSA_ILi8EEESG_EEENS5_IJSG_SB_EEEEEEEvNS4_8identityESZ_S19_vS1A_EENS_8epilogue10collective6detail29Sm90TmaWarpSpecializedAdapterINS1D_15DefaultEpilogueISI_SJ_SJ_NS1C_6thread17LinearCombinationISI_Li1EffLNS1H_9ScaleType4KindE0ELNS_15FloatRoundStyleE2ESI_EENS1_15EpilogueDefaultEEEEEvvEEEEvNT_6ParamsE)
        /*0014*/ 	.word	0x00000000


	//----- nvinfo : EIATTR_MIN_STACK_SIZE
	.align		4
.L_14:
        /*0018*/ 	.byte	0x04, 0x12
        /*001a*/ 	.short	(.L_16 - .L_15)
	.align		4
.L_15:
        /*001c*/ 	.word	index@(_ZN7cutlass13device_kernelINS_4gemm6kernel13GemmUniversalIN4cute5tupleIJiiiiEEENS1_10collective13CollectiveMmaINS1_37MainloopSm90TmaGmmaWarpSpecializedFP8ILi4ENS5_IJNS4_1CILi1EEESB_SB_EEENS1_32KernelTmaWarpSpecializedPingpongEEENS5_IJNSA_ILi64EEESF_NSA_ILi32EEEEEENS_12float_e5m2_tENS5_IJlSB_lEEESI_SJ_NS4_8TiledMMAINS4_8MMA_AtomIJNS4_4SM904GMMA30MMA_64x64x32_F32E5M2E5M2_SS_TNILNSN_7ScaleInE1ELSP_1EEEEEENS4_6LayoutISC_NS5_IJNSA_ILi0EEEST_ST_EEEEENS5_IJNS4_10UnderscoreESW_SW_EEEEENS4_13SM90_TMA_LOADENS4_14ComposedLayoutINS4_7SwizzleILi1ELi4ELi3EEENS4_18smem_ptr_flag_bitsILi8EEENSS_INS5_IJNSA_ILi8EEESG_EEENS5_IJSG_SB_EEEEEEEvNS4_8identityESZ_S19_vS1A_EENS_8epilogue10collective6detail29Sm90TmaWarpSpecializedAdapterINS1D_15DefaultEpilogueISI_SJ_SJ_NS1C_6thread17LinearCombinationISI_Li1EffLNS1H_9ScaleType4KindE0ELNS_15FloatRoundStyleE2ESI_EENS1_15EpilogueDefaultEEEEEvvEEEEvNT_6ParamsE)
        /*0020*/ 	.word	0x00000000
.L_16:


//--------------------- .nv.compat                --------------------------
	.section	.nv.compat,"",@"SHT_CUDA_COMPAT_INFO"
	.align	4
        /*0000*/ 	.byte	0x02, 0x09, 0x01, 0x00, 0x02, 0x02, 0x04, 0x00, 0x02, 0x05, 0x05, 0x00, 0x03, 0x07, 0x01, 0x01
        /*0010*/ 	.byte	0x02, 0x03, 0x01, 0x00, 0x02, 0x06, 0x01, 0x00, 0x04, 0x0b, 0x08, 0x00, 0x00, 0x00, 0x00, 0x00
        /*0020*/ 	.byte	0x00, 0x00, 0x00, 0x00


//--------------------- .nv.info._ZN7cutlass13device_kernelINS_4gemm6kernel13GemmUniversalIN4cute5tupleIJiiiiEEENS1_10collective13CollectiveMmaINS1_37MainloopSm90TmaGmmaWarpSpecializedFP8ILi4ENS5_IJNS4_1CILi1EEESB_SB_EEENS1_32KernelTmaWarpSpecializedPingpongEEENS5_IJNSA_ILi64EEESF_NSA_ILi32EEEEEENS_12float_e5m2_tENS5_IJlSB_lEEESI_SJ_NS4_8TiledMMAINS4_8MMA_AtomIJNS4_4SM904GMMA30MMA_64x64x32_F32E5M2E5M2_SS_TNILNSN_7ScaleInE1ELSP_1EEEEEENS4_6LayoutISC_NS5_IJNSA_ILi0EEEST_ST_EEEEENS5_IJNS4_10UnderscoreESW_SW_EEEEENS4_13SM90_TMA_LOADENS4_14ComposedLayoutINS4_7SwizzleILi1ELi4ELi3EEENS4_18smem_ptr_flag_bitsILi8EEENSS_INS5_IJNSA_ILi8EEESG_EEENS5_IJSG_SB_EEEEEEEvNS4_8identityESZ_S19_vS1A_EENS_8epilogue10collective6detail29Sm90TmaWarpSpecializedAdapterINS1D_15DefaultEpilogueISI_SJ_SJ_NS1C_6thread17LinearCombinationISI_Li1EffLNS1H_9ScaleType4KindE0ELNS_15FloatRoundStyleE2ESI_EENS1_15EpilogueDefaultEEEEEvvEEEEvNT_6ParamsE --------------------------
	.section	.nv.info._ZN7cutlass13device_kernelINS_4gemm6kernel13GemmUniversalIN4cute5tupleIJiiiiEEENS1_10collective13CollectiveMmaINS1_37MainloopSm90TmaGmmaWarpSpecializedFP8ILi4ENS5_IJNS4_1CILi1EEESB_SB_EEENS1_32KernelTmaWarpSpecializedPingpongEEENS5_IJNSA_ILi64EEESF_NSA_ILi32EEEEEENS_12float_e5m2_tENS5_IJlSB_lEEESI_SJ_NS4_8TiledMMAINS4_8MMA_AtomIJNS4_4SM904GMMA30MMA_64x64x32_F32E5M2E5M2_SS_TNILNSN_7ScaleInE1ELSP_1EEEEEENS4_6LayoutISC_NS5_IJNSA_ILi0EEEST_ST_EEEEENS5_IJNS4_10UnderscoreESW_SW_EEEEENS4_13SM90_TMA_LOADENS4_14ComposedLayoutINS4_7SwizzleILi1ELi4ELi3EEENS4_18smem_ptr_flag_bitsILi8EEENSS_INS5_IJNSA_ILi8EEESG_EEENS5_IJSG_SB_EEEEEEEvNS4_8identityESZ_S19_vS1A_EENS_8epilogue10collective6detail29Sm90TmaWarpSpecializedAdapterINS1D_15DefaultEpilogueISI_SJ_SJ_NS1C_6thread17LinearCombinationISI_Li1EffLNS1H_9ScaleType4KindE0ELNS_15FloatRoundStyleE2ESI_EENS1_15EpilogueDefaultEEEEEvvEEEEvNT_6ParamsE,"",@"SHT_CUDA_INFO"
	.sectionflags	@""
	.align	4


	//----- nvinfo : EIATTR_CUDA_API_VERSION
	.align		4
        /*0000*/ 	.byte	0x04, 0x37
        /*0002*/ 	.short	(.L_18 - .L_17)
.L_17:
        /*0004*/ 	.word	0x00000082


	//----- nvinfo : EIATTR_KPARAM_INFO
	.align		4
.L_18:
        /*0008*/ 	.byte	0x04, 0x17
        /*000a*/ 	.short	(.L_20 - .L_19)
.L_19:
        /*000c*/ 	.word	0x00000000
        /*0010*/ 	.short	0x0000
        /*0012*/ 	.short	0x0070
        /*0014*/ 	.byte	0x00, 0xf0, 0x01, 0x10


	//----- nvinfo : EIATTR_SPARSE_MMA_MASK
	.align		4
.L_20:
        /*0018*/ 	.byte	0x03, 0x50
        /*001a*/ 	.short	0x0000


	//----- nvinfo : EIATTR_MAXREG_COUNT
	.align		4
        /*001c*/ 	.byte	0x03, 0x1b
        /*001e*/ 	.short	0x00a8


	//----- nvinfo : EIATTR_NUM_BARRIERS
	.align		4
        /*0020*/ 	.byte	0x02, 0x4c
        /*0022*/ 	.byte	0x01
	.zero		1


	//----- nvinfo : EIATTR_MERCURY_ISA_VERSION
	.align		4
        /*0024*/ 	.byte	0x03, 0x5f
        /*0026*/ 	.short	0x0101


	//----- nvinfo : EIATTR_INT_WARP_WIDE_INSTR_OFFSETS
	.align		4
        /*0028*/ 	.byte	0x04, 0x31
        /*002a*/ 	.short	(.L_22 - .L_21)


	//   ....[0]....
.L_21:
        /*002c*/ 	.word	0x00000470


	//   ....[1]....
        /*0030*/ 	.word	0x00000490


	//   ....[2]....
        /*0034*/ 	.word	0x00000510


	//   ....[3]....
        /*0038*/ 	.word	0x00000520


	//   ....[4]....
        /*003c*/ 	.word	0x00000530


	//   ....[5]....
        /*0040*/ 	.word	0x00000550


	//   ....[6]....
        /*0044*/ 	.word	0x000005b0


	//   ....[7]....
        /*0048*/ 	.word	0x000005d0


	//----- nvinfo : EIATTR_COOP_GROUP_MASK_REGIDS
	.align		4
.L_22:
        /*004c*/ 	.byte	0x04, 0x29
        /*004e*/ 	.short	(.L_24 - .L_23)


	//   ....[0]....
.L_23:
        /*0050*/ 	.word	0xffffffff


	//   ....[1]....
        /*0054*/ 	.word	0xffffffff


	//   ....[2]....
        /*0058*/ 	.word	0xffffffff


	//   ....[3]....
        /*005c*/ 	.word	0xffffffff


	//   ....[4]....
        /*0060*/ 	.word	0xffffffff


	//   ....[5]....
        /*0064*/ 	.word	0xffffffff


	//----- nvinfo : EIATTR_COOP_GROUP_INSTR_OFFSETS
	.align		4
.L_24:
        /*0068*/ 	.byte	0x04, 0x28
        /*006a*/ 	.short	(.L_26 - .L_25)


	//   ....[0]....
.L_25:
        /*006c*/ 	.word	0x00000050


	//   ....[1]....
        /*0070*/ 	.word	0x00000080


	//   ....[2]....
        /*0074*/ 	.word	0x00000180


	//   ....[3]....
        /*0078*/ 	.word	0x00000390


	//   ....[4]....
        /*007c*/ 	.word	0x000003d0


	//   ....[5]....
        /*0080*/ 	.word	0x00000410


	//----- nvinfo : EIATTR_REG_RECONFIG
	.align		4
.L_26:
        /*0084*/ 	.byte	0x01, 0x54
	.zero		2


	//----- nvinfo : EIATTR_MBARRIER_INSTR_OFFSETS
	.align		4
        /*0088*/ 	.byte	0x04, 0x39
        /*008a*/ 	.short	(.L_28 - .L_27)


	//   ....[0]....
.L_27:
        /*008c*/ 	.word	0x00000300
        /*0090*/ 	.word	0x000000ff
        /*0094*/ 	.word	0x00000000
        /*0098*/ 	.short	0x0100
        /*009a*/ 	.byte	0x09
	.zero		1


	//   ....[1]....
        /*009c*/ 	.word	0x00000310
        /*00a0*/ 	.word	0x000000ff
        /*00a4*/ 	.word	0x00000020
        /*00a8*/ 	.short	0x0100
        /*00aa*/ 	.byte	0x09
	.zero		1


	//   ....[2]....
        /*00ac*/ 	.word	0x00000320
        /*00b0*/ 	.word	0x000000ff
        /*00b4*/ 	.word	0x00000008
        /*00b8*/ 	.short	0x0100
        /*00ba*/ 	.byte	0x09
	.zero		1


	//   ....[3]....
        /*00bc*/ 	.word	0x00000330
        /*00c0*/ 	.word	0x000000ff
        /*00c4*/ 	.word	0x00000028
        /*00c8*/ 	.short	0x0100
        /*00ca*/ 	.byte	0x09
	.zero		1


	//   ....[4]....
        /*00cc*/ 	.word	0x00000340
        /*00d0*/ 	.word	0x000000ff
        /*00d4*/ 	.word	0x00000010
        /*00d8*/ 	.short	0x0100
        /*00da*/ 	.byte	0x09
	.zero		1


	//   ....[5]....
        /*00dc*/ 	.word	0x00000350
        /*00e0*/ 	.word	0x000000ff
        /*00e4*/ 	.word	0x00000030
        /*00e8*/ 	.short	0x0100
        /*00ea*/ 	.byte	0x09
	.zero		1


	//   ....[6]....
        /*00ec*/ 	.word	0x00000360
        /*00f0*/ 	.word	0x000000ff
        /*00f4*/ 	.word	0x00000018
        /*00f8*/ 	.short	0x0100
        /*00fa*/ 	.byte	0x09
	.zero		1


	//   ....[7]....
        /*00fc*/ 	.word	0x00000370
        /*0100*/ 	.word	0x000000ff
        /*0104*/ 	.word	0x00000038
        /*0108*/ 	.short	0x0100
        /*010a*/ 	.byte	0x09
	.zero		1


	//   ....[8]....
        /*010c*/ 	.word	0x000005f0
        /*0110*/ 	.word	0x000000ff
        /*0114*/ 	.word	0x00000070
        /*0118*/ 	.short	0x0100
        /*011a*/ 	.byte	0x09
	.zero		1


	//   ....[9]....
        /*011c*/ 	.word	0x00000600
        /*0120*/ 	.word	0x000000ff
        /*0124*/ 	.word	0x00000078
        /*0128*/ 	.short	0x0100
        /*012a*/ 	.byte	0x09
	.zero		1


	//   ....[10]....
        /*012c*/ 	.word	0x00000640
        /*0130*/ 	.word	0x000000ff
        /*0134*/ 	.word	0x00000050
        /*0138*/ 	.short	0x0100
        /*013a*/ 	.byte	0x0a
	.zero		1


	//   ....[11]....
        /*013c*/ 	.word	0x00000660
        /*0140*/ 	.word	0x000000ff
        /*0144*/ 	.word	0x00000058
        /*0148*/ 	.short	0x0100
        /*014a*/ 	.byte	0x0a
	.zero		1


	//   ....[12]....
        /*014c*/ 	.word	0x00000670
        /*0150*/ 	.word	0x000000ff
        /*0154*/ 	.word	0x00000060
        /*0158*/ 	.short	0x0100
        /*015a*/ 	.byte	0x0a
	.zero		1


	//   ....[13]....
        /*015c*/ 	.word	0x00000680
        /*0160*/ 	.word	0x000000ff
        /*0164*/ 	.word	0x00000068
        /*0168*/ 	.short	0x0100
        /*016a*/ 	.byte	0x0a
	.zero		1


	//   ....[14]....
        /*016c*/ 	.word	0x000015a0
        /*0170*/ 	.word	0x0000000f
        /*0174*/ 	.word	0xfffffff8
        /*0178*/ 	.short	0x010a
        /*017a*/ 	.byte	0x3f
	.zero		1


	//   ....[15]....
        /*017c*/ 	.word	0x00001880
        /*0180*/ 	.word	0x000000ff
        /*0184*/ 	.word	0x00000000
        /*0188*/ 	.short	0x010a
        /*018a*/ 	.byte	0x04
	.zero		1


	//   ....[16]....
        /*018c*/ 	.word	0x000018c0
        /*0190*/ 	.word	0x000000ff
        /*0194*/ 	.word	0x00000000
        /*0198*/ 	.short	0x010a
        /*019a*/ 	.byte	0x04
	.zero		1


	//   ....[17]....
        /*019c*/ 	.word	0x00001df0
        /*01a0*/ 	.word	0x000000ff
        /*01a4*/ 	.word	0x00000000
        /*01a8*/ 	.short	0x010a
        /*01aa*/ 	.byte	0x08
	.zero		1


	//   ....[18]....
        /*01ac*/ 	.word	0x00001e30
        /*01b0*/ 	.word	0x000000ff
        /*01b4*/ 	.word	0x00000000
        /*01b8*/ 	.short	0x010a
        /*01ba*/ 	.byte	0x08
	.zero		1


	//   ....[19]....
        /*01bc*/ 	.word	0x000021d0
        /*01c0*/ 	.word	0x000000ff
        /*01c4*/ 	.word	0x00000000
        /*01c8*/ 	.short	0x0101
        /*01ca*/ 	.byte	0x06
	.zero		1


	//   ....[20]....
        /*01cc*/ 	.word	0x00002530
        /*01d0*/ 	.word	0x00000055
        /*01d4*/ 	.word	0x00000000
        /*01d8*/ 	.short	0x0101
        /*01da*/ 	.byte	0x21
	.zero		1


	//   ....[21]....
        /*01dc*/ 	.word	0x00002610
        /*01e0*/ 	.word	0x000000ff
        /*01e4*/ 	.word	0x00000000
        /*01e8*/ 	.short	0x0101
        /*01ea*/ 	.byte	0x04
	.zero		1


	//   ....[22]....
        /*01ec*/ 	.word	0x00002670
        /*01f0*/ 	.word	0x0000000f
        /*01f4*/ 	.word	0x00000008
        /*01f8*/ 	.short	0x010a
        /*01fa*/ 	.byte	0x3f
	.zero		1


	//   ....[23]....
        /*01fc*/ 	.word	0x00004e50
        /*0200*/ 	.word	0x00000012
        /*0204*/ 	.word	0x00000000
        /*0208*/ 	.short	0x0101
        /*020a*/ 	.byte	0x21
	.zero		1


	//   ....[24]....
        /*020c*/ 	.word	0x000058d0
        /*0210*/ 	.word	0x0000000d
        /*0214*/ 	.word	0x00000020
        /*0218*/ 	.short	0x010a
        /*021a*/ 	.byte	0x3f
	.zero		1


	//   ....[25]....
        /*021c*/ 	.word	0x00005c40
        /*0220*/ 	.word	0x00000003
        /*0224*/ 	.word	0x00000078
        /*0228*/ 	.short	0x0101
        /*022a*/ 	.byte	0x3f
	.zero		1


	//   ....[26]....
        /*022c*/ 	.word	0x000063d0
        /*0230*/ 	.word	0x00000005
        /*0234*/ 	.word	0x00000000
        /*0238*/ 	.short	0x010a
        /*023a*/ 	.byte	0x3f
	.zero		1


	//   ....[27]....
        /*023c*/ 	.word	0x00006450
        /*0240*/ 	.word	0x00000007
        /*0244*/ 	.word	0x00000000
        /*0248*/ 	.short	0x010a
        /*024a*/ 	.byte	0x3f
	.zero		1


	//   ....[28]....
        /*024c*/ 	.word	0x000064e0
        /*0250*/ 	.word	0x00000006
        /*0254*/ 	.word	0x00000000
        /*0258*/ 	.short	0x010a
        /*025a*/ 	.byte	0x3f
	.zero		1


	//   ....[29]....
        /*025c*/ 	.word	0x00006570
        /*0260*/ 	.word	0x00000003
        /*0264*/ 	.word	0x00000000
        /*0268*/ 	.short	0x010a
        /*026a*/ 	.byte	0x3f
	.zero		1


	//   ....[30]....
        /*026c*/ 	.word	0x000065d0
        /*0270*/ 	.word	0x0000000f
        /*0274*/ 	.word	0xfffffff8
        /*0278*/ 	.short	0x010a
        /*027a*/ 	.byte	0x3f
	.zero		1


	//   ....[31]....
        /*027c*/ 	.word	0x00006630
        /*0280*/ 	.word	0x0000000b
        /*0284*/ 	.word	0x00000000
        /*0288*/ 	.short	0x010a
        /*028a*/ 	.byte	0x3f
	.zero		1


	//   ....[32]....
        /*028c*/ 	.word	0x00006690
        /*0290*/ 	.word	0x0000000c
        /*0294*/ 	.word	0x00000000
        /*0298*/ 	.short	0x010a
        /*029a*/ 	.byte	0x3f
	.zero		1


	//   ....[33]....
        /*029c*/ 	.word	0x000066e0
        /*02a0*/ 	.word	0x0000000f
        /*02a4*/ 	.word	0x00000008
        /*02a8*/ 	.short	0x010a
        /*02aa*/ 	.byte	0x3f
	.zero		1


	//   ....[34]....
        /*02ac*/ 	.word	0x000067b0
        /*02b0*/ 	.word	0x0000000d
        /*02b4*/ 	.word	0x00000020
        /*02b8*/ 	.short	0x010a
        /*02ba*/ 	.byte	0x3f
	.zero		1


	//   ....[35]....
        /*02bc*/ 	.word	0x00006890
        /*02c0*/ 	.word	0x00000005
        /*02c4*/ 	.word	0x00000000
        /*02c8*/ 	.short	0x010a
        /*02ca*/ 	.byte	0x3f
	.zero		1


	//   ....[36]....
        /*02cc*/ 	.word	0x000068e0
        /*02d0*/ 	.word	0x00000007
        /*02d4*/ 	.word	0x00000000
        /*02d8*/ 	.short	0x010a
        /*02da*/ 	.byte	0x3f
	.zero		1


	//   ....[37]....
        /*02dc*/ 	.word	0x00006930
        /*02e0*/ 	.word	0x00000006
        /*02e4*/ 	.word	0x00000000
        /*02e8*/ 	.short	0x010a
        /*02ea*/ 	.byte	0x3f
	.zero		1


	//----- nvinfo : EIATTR_NUM_MBARRIERS
	.align		4
.L_28:
        /*02ec*/ 	.byte	0x03, 0x38
        /*02ee*/ 	.short	0x000e


	//----- nvinfo : EIATTR_EXIT_INSTR_OFFSETS
	.align		4
        /*02f0*/ 	.byte	0x04, 0x1c
        /*02f2*/ 	.short	(.L_30 - .L_29)


	//   ....[0]....
.L_29:
        /*02f4*/ 	.word	0x00001200


	//   ....[1]....
        /*02f8*/ 	.word	0x00001260


	//   ....[2]....
        /*02fc*/ 	.word	0x00005600


	//   ....[3]....
        /*0300*/ 	.word	0x00005630


	//   ....[4]....
        /*0304*/ 	.word	0x000065c0


	//----- nvinfo : EIATTR_MAX_THREADS
	.align		4
.L_30:
        /*0308*/ 	.byte	0x04, 0x05
        /*030a*/ 	.short	(.L_32 - .L_31)
.L_31:
        /*030c*/ 	.word	0x00000180
        /*0310*/ 	.word	0x00000001
        /*0314*/ 	.word	0x00000001


	//----- nvinfo : EIATTR_CRS_STACK_SIZE
	.align		4
.L_32:
        /*0318*/ 	.byte	0x04, 0x1e
        /*031a*/ 	.short	(.L_34 - .L_33)
.L_33:
        /*031c*/ 	.word	0x00000000


	//----- nvinfo : EIATTR_CBANK_PARAM_SIZE
	.align		4
.L_34:
        /*0320*/ 	.byte	0x03, 0x19
        /*0322*/ 	.short	0x0470


	//----- nvinfo : EIATTR_PARAM_CBANK
	.align		4
        /*0324*/ 	.byte	0x04, 0x0a
        /*0326*/ 	.short	(.L_36 - .L_35)
	.align		4
.L_35:
        /*0328*/ 	.word	index@(.nv.constant0._ZN7cutlass13device_kernelINS_4gemm6kernel13GemmUniversalIN4cute5tupleIJiiiiEEENS1_10collective13CollectiveMmaINS1_37MainloopSm90TmaGmmaWarpSpecializedFP8ILi4ENS5_IJNS4_1CILi1EEESB_SB_EEENS1_32KernelTmaWarpSpecializedPingpongEEENS5_IJNSA_ILi64EEESF_NSA_ILi32EEEEEENS_12float_e5m2_tENS5_IJlSB_lEEESI_SJ_NS4_8TiledMMAINS4_8MMA_AtomIJNS4_4SM904GMMA30MMA_64x64x32_F32E5M2E5M2_SS_TNILNSN_7ScaleInE1ELSP_1EEEEEENS4_6LayoutISC_NS5_IJNSA_ILi0EEEST_ST_EEEEENS5_IJNS4_10UnderscoreESW_SW_EEEEENS4_13SM90_TMA_LOADENS4_14ComposedLayoutINS4_7SwizzleILi1ELi4ELi3EEENS4_18smem_ptr_flag_bitsILi8EEENSS_INS5_IJNSA_ILi8EEESG_EEENS5_IJSG_SB_EEEEEEEvNS4_8identityESZ_S19_vS1A_EENS_8epilogue10collective6detail29Sm90TmaWarpSpecializedAdapterINS1D_15DefaultEpilogueISI_SJ_SJ_NS1C_6thread17LinearCombinationISI_Li1EffLNS1H_9ScaleType4KindE0ELNS_15FloatRoundStyleE2ESI_EENS1_15EpilogueDefaultEEEEEvvEEEEvNT_6ParamsE)
        /*032c*/ 	.short	0x0210
        /*032e*/ 	.short	0x0470


	//----- nvinfo : EIATTR_SW_WAR
	.align		4
.L_36:
        /*0330*/ 	.byte	0x04, 0x36
        /*0332*/ 	.short	(.L_38 - .L_37)
.L_37:
        /*0334*/ 	.word	0x00000008
.L_38:


//--------------------- .nv.callgraph             --------------------------
	.section	.nv.callgraph,"",@"SHT_CUDA_CALLGRAPH"
	.align	4
	.sectionentsize	8
	.align		4
        /*0000*/ 	.word	0x00000000
	.align		4
        /*0004*/ 	.word	0xffffffff
	.align		4
        /*0008*/ 	.word	0x00000000
	.align		4
        /*000c*/ 	.word	0xfffffffe
	.align		4
        /*0010*/ 	.word	0x00000000
	.align		4
        /*0014*/ 	.word	0xfffffffd
	.align		4
        /*0018*/ 	.word	0x00000000
	.align		4
        /*001c*/ 	.word	0xfffffffc


//--------------------- .nv.constant4             --------------------------
	.section	.nv.constant4,"a",@progbits
	.align	8
	.align		8
.nv.constant4:
        /*0000*/ 	.dword	_ZN40_INTERNAL_4c8d8087_4_k_cu_2d2cb2eb_287804cuda3std3__45__cpo5beginE
	.align		8
        /*0008*/ 	.dword	_ZN40_INTERNAL_4c8d8087_4_k_cu_2d2cb2eb_287804cuda3std3__45__cpo3endE
	.align		8
        /*0010*/ 	.dword	_ZN40_INTERNAL_4c8d8087_4_k_cu_2d2cb2eb_287804cuda3std3__45__cpo6cbeginE
	.align		8
        /*0018*/ 	.dword	_ZN40_INTERNAL_4c8d8087_4_k_cu_2d2cb2eb_287804cuda3std3__45__cpo4cendE
	.align		8
        /*0020*/ 	.dword	_ZN40_INTERNAL_4c8d8087_4_k_cu_2d2cb2eb_287804cuda3std3__442_GLOBAL__N__4c8d8087_4_k_cu_2d2cb2eb_287806ignoreE
	.align		8
        /*0028*/ 	.dword	_ZN40_INTERNAL_4c8d8087_4_k_cu_2d2cb2eb_287804cuda3std3__419piecewise_constructE
	.align		8
        /*0030*/ 	.dword	_ZN40_INTERNAL_4c8d8087_4_k_cu_2d2cb2eb_287804cuda3std3__48in_placeE
	.align		8
        /*0038*/ 	.dword	_ZN40_INTERNAL_4c8d8087_4_k_cu_2d2cb2eb_287804cuda3std6ranges3__45__cpo4swapE
	.align		8
        /*0040*/ 	.dword	_ZN40_INTERNAL_4c8d8087_4_k_cu_2d2cb2eb_287804cuda3std6ranges3__45__cpo9iter_moveE
	.align		8
        /*0048*/ 	.dword	_ZN40_INTERNAL_4c8d8087_4_k_cu_2d2cb2eb_287804cute7productE
	.align		8
        /*0050*/ 	.dword	_ZN40_INTERNAL_4c8d8087_4_k_cu_2d2cb2eb_287804cute1_E


//--------------------- .text._ZN7cutlass13device_kernelINS_4gemm6kernel13GemmUniversalIN4cute5tupleIJiiiiEEENS1_10collective13CollectiveMmaINS1_37MainloopSm90TmaGmmaWarpSpecializedFP8ILi4ENS5_IJNS4_1CILi1EEESB_SB_EEENS1_32KernelTmaWarpSpecializedPingpongEEENS5_IJNSA_ILi64EEESF_NSA_ILi32EEEEEENS_12float_e5m2_tENS5_IJlSB_lEEESI_SJ_NS4_8TiledMMAINS4_8MMA_AtomIJNS4_4SM904GMMA30MMA_64x64x32_F32E5M2E5M2_SS_TNILNSN_7ScaleInE1ELSP_1EEEEEENS4_6LayoutISC_NS5_IJNSA_ILi0EEEST_ST_EEEEENS5_IJNS4_10UnderscoreESW_SW_EEEEENS4_13SM90_TMA_LOADENS4_14ComposedLayoutINS4_7SwizzleILi1ELi4ELi3EEENS4_18smem_ptr_flag_bitsILi8EEENSS_INS5_IJNSA_ILi8EEESG_EEENS5_IJSG_SB_EEEEEEEvNS4_8identityESZ_S19_vS1A_EENS_8epilogue10collective6detail29Sm90TmaWarpSpecializedAdapterINS1D_15DefaultEpilogueISI_SJ_SJ_NS1C_6thread17LinearCombinationISI_Li1EffLNS1H_9ScaleType4KindE0ELNS_15FloatRoundStyleE2ESI_EENS1_15EpilogueDefaultEEEEEvvEEEEvNT_6ParamsE --------------------------
	.section	.text._ZN7cutlass13device_kernelINS_4gemm6kernel13GemmUniversalIN4cute5tupleIJiiiiEEENS1_10collective13CollectiveMmaINS1_37MainloopSm90TmaGmmaWarpSpecializedFP8ILi4ENS5_IJNS4_1CILi1EEESB_SB_EEENS1_32KernelTmaWarpSpecializedPingpongEEENS5_IJNSA_ILi64EEESF_NSA_ILi32EEEEEENS_12float_e5m2_tENS5_IJlSB_lEEESI_SJ_NS4_8TiledMMAINS4_8MMA_AtomIJNS4_4SM904GMMA30MMA_64x64x32_F32E5M2E5M2_SS_TNILNSN_7ScaleInE1ELSP_1EEEEEENS4_6LayoutISC_NS5_IJNSA_ILi0EEEST_ST_EEEEENS5_IJNS4_10UnderscoreESW_SW_EEEEENS4_13SM90_TMA_LOADENS4_14ComposedLayoutINS4_7SwizzleILi1ELi4ELi3EEENS4_18smem_ptr_flag_bitsILi8EEENSS_INS5_IJNSA_ILi8EEESG_EEENS5_IJSG_SB_EEEEEEEvNS4_8identityESZ_S19_vS1A_EENS_8epilogue10collective6detail29Sm90TmaWarpSpecializedAdapterINS1D_15DefaultEpilogueISI_SJ_SJ_NS1C_6thread17LinearCombinationISI_Li1EffLNS1H_9ScaleType4KindE0ELNS_15FloatRoundStyleE2ESI_EENS1_15EpilogueDefaultEEEEEvvEEEEvNT_6ParamsE,"ax",@progbits
	.align	128
.text._ZN7cutlass13device_kernelINS_4gemm6kernel13GemmUniversalIN4cute5tupleIJiiiiEEENS1_10collective13CollectiveMmaINS1_37MainloopSm90TmaGmmaWarpSpecializedFP8ILi4ENS5_IJNS4_1CILi1EEESB_SB_EEENS1_32KernelTmaWarpSpecializedPingpongEEENS5_IJNSA_ILi64EEESF_NSA_ILi32EEEEEENS_12float_e5m2_tENS5_IJlSB_lEEESI_SJ_NS4_8TiledMMAINS4_8MMA_AtomIJNS4_4SM904GMMA30MMA_64x64x32_F32E5M2E5M2_SS_TNILNSN_7ScaleInE1ELSP_1EEEEEENS4_6LayoutISC_NS5_IJNSA_ILi0EEEST_ST_EEEEENS5_IJNS4_10UnderscoreESW_SW_EEEEENS4_13SM90_TMA_LOADENS4_14ComposedLayoutINS4_7SwizzleILi1ELi4ELi3EEENS4_18smem_ptr_flag_bitsILi8EEENSS_INS5_IJNSA_ILi8EEESG_EEENS5_IJSG_SB_EEEEEEEvNS4_8identityESZ_S19_vS1A_EENS_8epilogue10collective6detail29Sm90TmaWarpSpecializedAdapterINS1D_15DefaultEpilogueISI_SJ_SJ_NS1C_6thread17LinearCombinationISI_Li1EffLNS1H_9ScaleType4KindE0ELNS_15FloatRoundStyleE2ESI_EENS1_15EpilogueDefaultEEEEEvvEEEEvNT_6ParamsE:
        .type           _ZN7cutlass13device_kernelINS_4gemm6kernel13GemmUniversalIN4cute5tupleIJiiiiEEENS1_10collective13CollectiveMmaINS1_37MainloopSm90TmaGmmaWarpSpecializedFP8ILi4ENS5_IJNS4_1CILi1EEESB_SB_EEENS1_32KernelTmaWarpSpecializedPingpongEEENS5_IJNSA_ILi64EEESF_NSA_ILi32EEEEEENS_12float_e5m2_tENS5_IJlSB_lEEESI_SJ_NS4_8TiledMMAINS4_8MMA_AtomIJNS4_4SM904GMMA30MMA_64x64x32_F32E5M2E5M2_SS_TNILNSN_7ScaleInE1ELSP_1EEEEEENS4_6LayoutISC_NS5_IJNSA_ILi0EEEST_ST_EEEEENS5_IJNS4_10UnderscoreESW_SW_EEEEENS4_13SM90_TMA_LOADENS4_14ComposedLayoutINS4_7SwizzleILi1ELi4ELi3EEENS4_18smem_ptr_flag_bitsILi8EEENSS_INS5_IJNSA_ILi8EEESG_EEENS5_IJSG_SB_EEEEEEEvNS4_8identityESZ_S19_vS1A_EENS_8epilogue10collective6detail29Sm90TmaWarpSpecializedAdapterINS1D_15DefaultEpilogueISI_SJ_SJ_NS1C_6thread17LinearCombinationISI_Li1EffLNS1H_9ScaleType4KindE0ELNS_15FloatRoundStyleE2ESI_EENS1_15EpilogueDefaultEEEEEvvEEEEvNT_6ParamsE,@function
        .size           _ZN7cutlass13device_kernelINS_4gemm6kernel13GemmUniversalIN4cute5tupleIJiiiiEEENS1_10collective13CollectiveMmaINS1_37MainloopSm90TmaGmmaWarpSpecializedFP8ILi4ENS5_IJNS4_1CILi1EEESB_SB_EEENS1_32KernelTmaWarpSpecializedPingpongEEENS5_IJNSA_ILi64EEESF_NSA_ILi32EEEEEENS_12float_e5m2_tENS5_IJlSB_lEEESI_SJ_NS4_8TiledMMAINS4_8MMA_AtomIJNS4_4SM904GMMA30MMA_64x64x32_F32E5M2E5M2_SS_TNILNSN_7ScaleInE1ELSP_1EEEEEENS4_6LayoutISC_NS5_IJNSA_ILi0EEEST_ST_EEEEENS5_IJNS4_10UnderscoreESW_SW_EEEEENS4_13SM90_TMA_LOADENS4_14ComposedLayoutINS4_7SwizzleILi1ELi4ELi3EEENS4_18smem_ptr_flag_bitsILi8EEENSS_INS5_IJNSA_ILi8EEESG_EEENS5_IJSG_SB_EEEEEEEvNS4_8identityESZ_S19_vS1A_EENS_8epilogue10collective6detail29Sm90TmaWarpSpecializedAdapterINS1D_15DefaultEpilogueISI_SJ_SJ_NS1C_6thread17LinearCombinationISI_Li1EffLNS1H_9ScaleType4KindE0ELNS_15FloatRoundStyleE2ESI_EENS1_15EpilogueDefaultEEEEEvvEEEEvNT_6ParamsE,(.L_x_139 - _ZN7cutlass13device_kernelINS_4gemm6kernel13GemmUniversalIN4cute5tupleIJiiiiEEENS1_10collective13CollectiveMmaINS1_37MainloopSm90TmaGmmaWarpSpecializedFP8ILi4ENS5_IJNS4_1CILi1EEESB_SB_EEENS1_32KernelTmaWarpSpecializedPingpongEEENS5_IJNSA_ILi64EEESF_NSA_ILi32EEEEEENS_12float_e5m2_tENS5_IJlSB_lEEESI_SJ_NS4_8TiledMMAINS4_8MMA_AtomIJNS4_4SM904GMMA30MMA_64x64x32_F32E5M2E5M2_SS_TNILNSN_7ScaleInE1ELSP_1EEEEEENS4_6LayoutISC_NS5_IJNSA_ILi0EEEST_ST_EEEEENS5_IJNS4_10UnderscoreESW_SW_EEEEENS4_13SM90_TMA_LOADENS4_14ComposedLayoutINS4_7SwizzleILi1ELi4ELi3EEENS4_18smem_ptr_flag_bitsILi8EEENSS_INS5_IJNSA_ILi8EEESG_EEENS5_IJSG_SB_EEEEEEEvNS4_8identityESZ_S19_vS1A_EENS_8epilogue10collective6detail29Sm90TmaWarpSpecializedAdapterINS1D_15DefaultEpilogueISI_SJ_SJ_NS1C_6thread17LinearCombinationISI_Li1EffLNS1H_9ScaleType4KindE0ELNS_15FloatRoundStyleE2ESI_EENS1_15EpilogueDefaultEEEEEvvEEEEvNT_6ParamsE)
        .other          _ZN7cutlass13device_kernelINS_4gemm6kernel13GemmUniversalIN4cute5tupleIJiiiiEEENS1_10collective13CollectiveMmaINS1_37MainloopSm90TmaGmmaWarpSpecializedFP8ILi4ENS5_IJNS4_1CILi1EEESB_SB_EEENS1_32KernelTmaWarpSpecializedPingpongEEENS5_IJNSA_ILi64EEESF_NSA_ILi32EEEEEENS_12float_e5m2_tENS5_IJlSB_lEEESI_SJ_NS4_8TiledMMAINS4_8MMA_AtomIJNS4_4SM904GMMA30MMA_64x64x32_F32E5M2E5M2_SS_TNILNSN_7ScaleInE1ELSP_1EEEEEENS4_6LayoutISC_NS5_IJNSA_ILi0EEEST_ST_EEEEENS5_IJNS4_10UnderscoreESW_SW_EEEEENS4_13SM90_TMA_LOADENS4_14ComposedLayoutINS4_7SwizzleILi1ELi4ELi3EEENS4_18smem_ptr_flag_bitsILi8EEENSS_INS5_IJNSA_ILi8EEESG_EEENS5_IJSG_SB_EEEEEEEvNS4_8identityESZ_S19_vS1A_EENS_8epilogue10collective6detail29Sm90TmaWarpSpecializedAdapterINS1D_15DefaultEpilogueISI_SJ_SJ_NS1C_6thread17LinearCombinationISI_Li1EffLNS1H_9ScaleType4KindE0ELNS_15FloatRoundStyleE2ESI_EENS1_15EpilogueDefaultEEEEEvvEEEEvNT_6ParamsE,@"STO_CUDA_ENTRY STV_DEFAULT"
_ZN7cutlass13device_kernelINS_4gemm6kernel13GemmUniversalIN4cute5tupleIJiiiiEEENS1_10collective13CollectiveMmaINS1_37MainloopSm90TmaGmmaWarpSpecializedFP8ILi4ENS5_IJNS4_1CILi1EEESB_SB_EEENS1_32KernelTmaWarpSpecializedPingpongEEENS5_IJNSA_ILi64EEESF_NSA_ILi32EEEEEENS_12float_e5m2_tENS5_IJlSB_lEEESI_SJ_NS4_8TiledMMAINS4_8MMA_AtomIJNS4_4SM904GMMA30MMA_64x64x32_F32E5M2E5M2_SS_TNILNSN_7ScaleInE1ELSP_1EEEEEENS4_6LayoutISC_NS5_IJNSA_ILi0EEEST_ST_EEEEENS5_IJNS4_10UnderscoreESW_SW_EEEEENS4_13SM90_TMA_LOADENS4_14ComposedLayoutINS4_7SwizzleILi1ELi4ELi3EEENS4_18smem_ptr_flag_bitsILi8EEENSS_INS5_IJNSA_ILi8EEESG_EEENS5_IJSG_SB_EEEEEEEvNS4_8identityESZ_S19_vS1A_EENS_8epilogue10collective6detail29Sm90TmaWarpSpecializedAdapterINS1D_15DefaultEpilogueISI_SJ_SJ_NS1C_6thread17LinearCombinationISI_Li1EffLNS1H_9ScaleType4KindE0ELNS_15FloatRoundStyleE2ESI_EENS1_15EpilogueDefaultEEEEEvvEEEEvNT_6ParamsE:
[----:B------:R-:W-:Y:S01]  /*0000*/  LDC R1, c[0x0][0x28] ;  /* 0x00000a00ff017b82 */ /* 0x000fe20000000800 */
[----:B------:R-:W0:Y:S01]  /*0010*/  S2R R8, SR_TID.X ;  /* 0x0000000000087919 */ /* 0x000e220000002100 */
[----:B------:R-:W-:Y:S01]  /*0020*/  ELECT P0, URZ, PT ;  /* 0x00000000003f782f */ /* 0x000fe20003800000 */
[----:B------:R-:W-:Y:S01]  /*0030*/  BSSY B0, `(.L_x_0) ;  /* 0x0000014000007945 */ /* 0x000fe20003800000 */
[----:B0-----:R-:W-:-:S05]  /*0040*/  SHF.R.U32.HI R0, RZ, 0x5, R8 ;  /* 0x00000005ff007819 */ /* 0x001fca0000011608 */
[----:B------:R-:W0:Y:S02]  /*0050*/  SHFL.IDX PT, R2, R0, RZ, 0x1f ;  /* 0x00001fff00027589 */ /* 0x000e2400000e0000 */
[----:B0-----:R-:W-:Y:S02]  /*0060*/  R2UR UR8, R2 ;  /* 0x00000000020872ca */ /* 0x001fe400000e0000 */
[----:B------:R-:W-:-:S05]  /*0070*/  SHF.R.U32.HI R2, RZ, 0x7, R8 ;  /* 0x00000007ff027819 */ /* 0x000fca0000011608 */
[----:B------:R0:W1:Y:S06]  /*0080*/  SHFL.IDX PT, R3, R2, RZ, 0x1f ;  /* 0x00001fff02037589 */ /* 0x00006c00000e0000 */
[----:B------:R-:W-:Y:S02]  /*0090*/  USHF.R.S32.HI UR4, URZ, 0x1f, UR8 ;  /* 0x0000001f3f047899 */ /* 0x000fe40008011408 */
[----:B------:R-:W-:Y:S02]  /*00a0*/  ISETP.NE.OR P0, PT, RZ, UR8, !P0 ;  /* 0x00000008ff007c0c */ /* 0x000fe4000c705670 */
[----:B------:R-:W-:-:S04]  /*00b0*/  ULEA.HI UR4, UR4, UR8, URZ, 0x2 ;  /* 0x0000000804047291 */ /* 0x000fc8000f8f103f */
[----:B------:R-:W-:-:S04]  /*00c0*/  ULOP3.LUT UR4, UR4, 0xfffffffc, URZ, 0xc0, !UPT ;  /* 0xfffffffc04047892 */ /* 0x000fc8000f8ec03f */
[----:B------:R-:W-:-:S03]  /*00d0*/  UIADD3 UR8, UR8, -UR4, URZ ;  /* 0x8000000408087290 */ /* 0x000fc6000fffe03f */
[----:B0-----:R-:W-:Y:S09]  /*00e0*/  @P0 BRA `(.L_x_1) ;  /* 0x0000000000200947 */ /* 0x001ff20003800000 */
[----:B------:R-:W-:Y:S02]  /*00f0*/  ULDC.64 UR4, c[0x0][0x198] ;  /* 0x0000660000047ab9 */ /* 0x000fe40000000a00 */
[----:B------:R-:W-:Y:S02]  /*0100*/  UIADD3 UR6, UP0, UR4, 0xf0, URZ ;  /* 0x000000f004067890 */ /* 0x000fe4000ff1e03f */
[----:B------:R-:W-:Y:S02]  /*0110*/  UIADD3 UR4, UP1, UR4, 0x1f0, URZ ;  /* 0x000001f004047890 */ /* 0x000fe4000ff3e03f */
[----:B------:R-:W-:Y:S02]  /*0120*/  UIADD3.X UR7, URZ, UR5, URZ, UP0, !UPT ;  /* 0x000000053f077290 */ /* 0x000fe400087fe43f */
[----:B------:R-:W-:-:S07]  /*0130*/  UIADD3.X UR5, URZ, UR5, URZ, UP1, !UPT ;  /* 0x000000053f057290 */ /* 0x000fce0008ffe43f */
[----:B------:R0:W-:Y:S02]  /*0140*/  UTMACCTL.PF [UR6] ;  /* 0x00000000060079b9 */ /* 0x0001e40008040000 */
[----:B------:R0:W-:Y:S02]  /*0150*/  UTMACCTL.PF [UR4] ;  /* 0x00000000040079b9 */ /* 0x0001e40008040000 */
[----:B0-----:R-:W-:Y:S01]  /*0160*/  NOP ;  /* 0x0000000000007918 */ /* 0x001fe20000000000 */
.L_x_1:
[----:B------:R-:W-:Y:S05]  /*0170*/  BSYNC B0 ;  /* 0x0000000000007941 */ /* 0x000fea0003800000 */
.L_x_0:
[----:B------:R-:W0:Y:S01]  /*0180*/  SHFL.IDX PT, R4, R0, RZ, 0x1f ;  /* 0x00001fff00047589 */ /* 0x000e2200000e0000 */
[----:B-1----:R-:W-:Y:S01]  /*0190*/  R2UR UR16, R3 ;  /* 0x00000000031072ca */ /* 0x002fe200000e0000 */
[----:B------:R-:W-:-:S04]  /*01a0*/  UISETP.NE.AND UP0, UPT, UR8, 0x3, UPT ;  /* 0x000000030800788c */ /* 0x000fc8000bf05270 */
[----:B------:R-:W-:-:S08]  /*01b0*/  UISETP.EQ.OR UP0, UPT, UR8, URZ, !UP0 ;  /* 0x0000003f0800728c */ /* 0x000fd0000c702670 */
[----:B------:R-:W-:Y:S02]  /*01c0*/  UIADD3 UR24, UR16, -0x1, URZ ;  /* 0xffffffff10187890 */ /* 0x000fe4000fffe03f */
[----:B------:R-:W-:Y:S02]  /*01d0*/  UISETP.EQ.AND UP0, UPT, UR16, URZ, UP0 ;  /* 0x0000003f1000728c */ /* 0x000fe40008702270 */
[----:B------:R-:W-:Y:S02]  /*01e0*/  UISETP.GE.U32.AND UP1, UPT, UR24, 0x2, UPT ;  /* 0x000000021800788c */ /* 0x000fe4000bf26070 */
[----:B------:R-:W-:Y:S01]  /*01f0*/  USEL UR13, URZ, 0x1, !UP0 ;  /* 0x000000013f0d7887 */ /* 0x000fe2000c000000 */
[----:B0-----:R-:W-:-:S03]  /*0200*/  ISETP.NE.AND P0, PT, R4, RZ, PT ;  /* 0x000000ff0400720c */ /* 0x001fc60003f05270 */
[----:B------:R-:W-:-:S10]  /*0210*/  USEL UR13, UR13, 0x2, UP1 ;  /* 0x000000020d0d7887 */ /* 0x000fd40008800000 */
[----:B------:R-:W-:Y:S05]  /*0220*/  @P0 BRA `(.L_x_2) ;  /* 0x0000000000580947 */ /* 0x000fea0003800000 */
[----:B------:R-:W0:Y:S01]  /*0230*/  S2UR UR9, SR_CgaCtaId ;  /* 0x00000000000979c3 */ /* 0x000e220000008800 */
[----:B------:R-:W-:Y:S01]  /*0240*/  UMOV UR4, 0x400 ;  /* 0x0000040000047882 */ /* 0x000fe20000000000 */
[----:B------:R-:W-:Y:S01]  /*0250*/  UMOV UR5, 0x1 ;  /* 0x0000000100057882 */ /* 0x000fe20000000000 */
[----:B------:R-:W-:Y:S01]  /*0260*/  UMOV UR6, 0x80 ;  /* 0x0000008000067882 */ /* 0x000fe20000000000 */
[----:B------:R-:W-:Y:S01]  /*0270*/  ELECT P0, URZ, PT ;  /* 0x00000000003f782f */ /* 0x000fe20003800000 */
[----:B------:R-:W-:-:S04]  /*0280*/  UIADD3 UR6, -UR6, 0x100000, URZ ;  /* 0x0010000006067890 */ /* 0x000fc8000fffe13f */
[----:B------:R-:W-:Y:S02]  /*0290*/  USHF.L.U32 UR7, UR6, 0xb, URZ ;  /* 0x0000000b06077899 */ /* 0x000fe4000800063f */
[----:B------:R-:W-:Y:S02]  /*02a0*/  USHF.L.U32 UR6, UR6, 0x1, URZ ;  /* 0x0000000106067899 */ /* 0x000fe4000800063f */
[----:B0-----:R-:W-:Y:S02]  /*02b0*/  ULEA UR9, UR9, UR4, 0x18 ;  /* 0x0000000409097291 */ /* 0x001fe4000f8ec03f */
[----:B------:R-:W-:-:S04]  /*02c0*/  UIADD3 UR4, -UR5, 0x100000, URZ ;  /* 0x0010000005047890 */ /* 0x000fc8000fffe13f */
[----:B------:R-:W-:Y:S02]  /*02d0*/  USHF.L.U32 UR5, UR4, 0xb, URZ ;  /* 0x0000000b04057899 */ /* 0x000fe4000800063f */
[----:B------:R-:W-:Y:S01]  /*02e0*/  USHF.L.U32 UR4, UR4, 0x1, URZ ;  /* 0x0000000104047899 */ /* 0x000fe2000800063f */
[----:B------:R-:W0:Y:S11]  /*02f0*/  FENCE.VIEW.ASYNC.S ;  /* 0x00000000000073c6 */ /* 0x000e360000000000 */
[----:B0-----:R0:W1:Y:S01]  /*0300*/  SYNCS.EXCH.64 URZ, [UR9], UR4 ;  /* 0x00000004093f75b2 */ /* 0x0010620008000100 */
[----:B------:R0:W2:Y:S01]  /*0310*/  SYNCS.EXCH.64 URZ, [UR9+0x20], UR6 ;  /* 0x00002006093f75b2 */ /* 0x0000a20008000100 */
[----:B------:R0:W3:Y:S01]  /*0320*/  SYNCS.EXCH.64 URZ, [UR9+0x8], UR4 ;  /* 0x00000804093f75b2 */ /* 0x0000e20008000100 */
[----:B------:R0:W4:Y:S01]  /*0330*/  SYNCS.EXCH.64 URZ, [UR9+0x28], UR6 ;  /* 0x00002806093f75b2 */ /* 0x0001220008000100 */
[----:B------:R0:W0:Y:S01]  /*0340*/  SYNCS.EXCH.64 URZ, [UR9+0x10], UR4 ;  /* 0x00001004093f75b2 */ /* 0x0000220008000100 */
[----:B------:R0:W0:Y:S01]  /*0350*/  SYNCS.EXCH.64 URZ, [UR9+0x30], UR6 ;  /* 0x00003006093f75b2 */ /* 0x0000220008000100 */
[----:B------:R0:W0:Y:S01]  /*0360*/  SYNCS.EXCH.64 URZ, [UR9+0x18], UR4 ;  /* 0x00001804093f75b2 */ /* 0x0000220008000100 */
[----:B------:R0:W0:Y:S01]  /*0370*/  SYNCS.EXCH.64 URZ, [UR9+0x38], UR6 ;  /* 0x00003806093f75b2 */ /* 0x0000220008000100 */
[----:B------:R-:W-:Y:S01]  /*0380*/  NOP ;  /* 0x0000000000007918 */ /* 0x000fe20000000000 */
.L_x_2:
[----:B------:R-:W5:Y:S01]  /*0390*/  SHFL.IDX PT, R4, R0, RZ, 0x1f ;  /* 0x00001fff00047589 */ /* 0x000f6200000e0000 */
[----:B------:R-:W-:Y:S01]  /*03a0*/  ELECT P0, URZ, PT ;  /* 0x00000000003f782f */ /* 0x000fe20003800000 */
[----:B------:R-:W-:Y:S01]  /*03b0*/  NOP ;  /* 0x0000000000007918 */ /* 0x000fe20000000000 */
[----:B------:R-:W-:Y:S01]  /*03c0*/  ELECT P1, URZ, PT ;  /* 0x00000000003f782f */ /* 0x000fe20003820000 */
[----:B------:R-:W1:Y:S01]  /*03d0*/  SHFL.IDX PT, R3, R0, RZ, 0x1f ;  /* 0x00001fff00037589 */ /* 0x000e6200000e0000 */
[----:B0-----:R-:W-:Y:S01]  /*03e0*/  UMOV UR4, 0x20 ;  /* 0x0000002000047882 */ /* 0x001fe20000000000 */
[----:B------:R-:W-:Y:S01]  /*03f0*/  UMOV UR12, 0x80 ;  /* 0x00000080000c7882 */ /* 0x000fe20000000000 */
[----:B------:R-:W-:Y:S01]  /*0400*/  NOP ;  /* 0x0000000000007918 */ /* 0x000fe20000000000 */
[----:B------:R0:W0:Y:S01]  /*0410*/  SHFL.IDX PT, R15, R2, RZ, 0x1f ;  /* 0x00001fff020f7589 */ /* 0x00002200000e0000 */
[----:B------:R-:W-:Y:S01]  /*0420*/  ULDC.64 UR22, c[0x0][0x208] ;  /* 0x0000820000167ab9 */ /* 0x000fe20000000a00 */
[----:B-----5:R-:W-:-:S02]  /*0430*/  ISETP.NE.OR P0, PT, R4, RZ, !P0 ;  /* 0x000000ff0400720c */ /* 0x020fc40004705670 */
[----:B-1----:R-:W-:Y:S02]  /*0440*/  ISETP.NE.OR P1, PT, R3, RZ, !P1 ;  /* 0x000000ff0300720c */ /* 0x002fe40004f25670 */
[----:B------:R-:W-:-:S04]  /*0450*/  SHF.R.S32.HI R3, RZ, 0x1f, R8 ;  /* 0x0000001fff037819 */ /* 0x000fc80000011408 */
[----:B------:R-:W-:-:S05]  /*0460*/  LEA.HI R3, R3, R8, RZ, 0x7 ;  /* 0x0000000803037211 */ /* 0x000fca00078f38ff */
[----:B------:R-:W-:Y:S01]  /*0470*/  VOTEU.ALL UP0, P0 ;  /* 0x00000000003f7886 */ /* 0x000fe20000000000 */
[----:B------:R-:W-:Y:S01]  /*0480*/  LOP3.LUT R3, R3, 0xffffff80, RZ, 0xc0, !PT ;  /* 0xffffff8003037812 */ /* 0x000fe200078ec0ff */
[----:B------:R-:W-:-:S03]  /*0490*/  VOTEU.ALL UP1, P1 ;  /* 0x00000000003f7886 */ /* 0x000fc60000820000 */
[----:B------:R-:W1:Y:S01]  /*04a0*/  @!UP0 S2UR UR7, SR_CgaCtaId ;  /* 0x00000000000789c3 */ /* 0x000e620000008800 */
[----:B------:R-:W-:Y:S01]  /*04b0*/  @!UP0 UMOV UR6, 0x400 ;  /* 0x0000040000068882 */ /* 0x000fe20000000000 */
[----:B------:R-:W-:-:S04]  /*04c0*/  @!UP0 UIADD3 UR4, -UR4, 0x100000, URZ ;  /* 0x0010000004048890 */ /* 0x000fc8000fffe13f */
[----:B------:R-:W-:Y:S02]  /*04d0*/  @!UP0 USHF.L.U32 UR5, UR4, 0xb, URZ ;  /* 0x0000000b04058899 */ /* 0x000fe4000800063f */
[----:B------:R-:W-:Y:S01]  /*04e0*/  @!UP0 USHF.L.U32 UR4, UR4, 0x1, URZ ;  /* 0x0000000104048899 */ /* 0x000fe2000800063f */
[----:B------:R-:W-:Y:S01]  /*04f0*/  IMAD.IADD R14, R8, 0x1, -R3 ;  /* 0x00000001080e7824 */ /* 0x000fe200078e0a03 */
[----:B------:R-:W-:Y:S01]  /*0500*/  @!UP1 UMOV UR10, 0x400 ;  /* 0x00000400000a9882 */ /* 0x000fe20000000000 */
[----:B------:R-:W-:Y:S01]  /*0510*/  VOTEU.ALL UP2, P1 ;  /* 0x00000000003f7886 */ /* 0x000fe20000840000 */
[----:B------:R-:W-:Y:S01]  /*0520*/  VOTEU.ALL UP3, P1 ;  /* 0x00000000003f7886 */ /* 0x000fe20000860000 */
[----:B------:R-:W-:Y:S01]  /*0530*/  VOTEU.ALL UP4, P1 ;  /* 0x00000000003f7886 */ /* 0x000fe20000880000 */
[----:B------:R-:W5:Y:S01]  /*0540*/  @!UP1 S2UR UR11, SR_CgaCtaId ;  /* 0x00000000000b99c3 */ /* 0x000f620000008800 */
[----:B------:R-:W-:Y:S01]  /*0550*/  VOTEU.ALL UP5, P1 ;  /* 0x00000000003f7886 */ /* 0x000fe200008a0000 */
[----:B------:R-:W-:Y:S01]  /*0560*/  ISETP.NE.AND P1, PT, RZ, UR16, PT ;  /* 0x00000010ff007c0c */ /* 0x000fe2000bf25270 */
[----:B-1----:R-:W-:-:S02]  /*0570*/  @!UP0 ULEA UR9, UR7, UR6, 0x18 ;  /* 0x0000000607098291 */ /* 0x002fc4000f8ec03f */
[----:B------:R-:W-:-:S04]  /*0580*/  @!UP1 UIADD3 UR6, -UR12, 0x100000, URZ ;  /* 0x001000000c069890 */ /* 0x000fc8000fffe13f */
[----:B------:R-:W-:Y:S02]  /*0590*/  @!UP1 USHF.L.U32 UR7, UR6, 0xb, URZ ;  /* 0x0000000b06079899 */ /* 0x000fe4000800063f */
[----:B------:R-:W-:Y:S01]  /*05a0*/  @!UP1 USHF.L.U32 UR6, UR6, 0x1, URZ ;  /* 0x0000000106069899 */ /* 0x000fe2000800063f */
[----:B------:R-:W-:Y:S01]  /*05b0*/  VOTEU.ALL UP0, P0 ;  /* 0x00000000003f7886 */ /* 0x000fe20000000000 */
[----:B-----5:R-:W-:Y:S01]  /*05c0*/  @!UP1 ULEA UR10, UR11, UR10, 0x18 ;  /* 0x0000000a0b0a9291 */ /* 0x020fe2000f8ec03f */
[----:B------:R-:W-:Y:S01]  /*05d0*/  VOTEU.ALL UP1, P0 ;  /* 0x00000000003f7886 */ /* 0x000fe20000020000 */
[----:B------:R-:W1:Y:S02]  /*05e0*/  FENCE.VIEW.ASYNC.S ;  /* 0x00000000000073c6 */ /* 0x000e640000000000 */
[----:B-1----:R-:W2:Y:S02]  /*05f0*/  @!UP0 SYNCS.EXCH.64 URZ, [UR9+0x70], UR4 ;  /* 0x00007004093f85b2 */ /* 0x002ea40008000100 */
[----:B------:R1:W2:Y:S01]  /*0600*/  @!UP1 SYNCS.EXCH.64 URZ, [UR9+0x78], UR4 ;  /* 0x00007804093f95b2 */ /* 0x0002a20008000100 */
[----:B------:R-:W-:Y:S01]  /*0610*/  NOP ;  /* 0x0000000000007918 */ /* 0x000fe20000000000 */
[----:B-1----:R-:W-:-:S02]  /*0620*/  ULDC.64 UR4, c[0x0][0x598] ;  /* 0x0001660000047ab9 */ /* 0x002fc40000000a00 */
[----:B------:R-:W-:Y:S02]  /*0630*/  ISETP.NE.U32.AND P0, PT, RZ, UR4, PT ;  /* 0x00000004ff007c0c */ /* 0x000fe4000bf05070 */
[----:B------:R1:W2:Y:S02]  /*0640*/  @!UP2 SYNCS.EXCH.64 URZ, [UR10+0x50], UR6 ;  /* 0x000050060a3fa5b2 */ /* 0x0002a40008000100 */
[----:B------:R-:W-:Y:S01]  /*0650*/  ISETP.NE.AND.EX P0, PT, RZ, UR5, PT, P0 ;  /* 0x00000005ff007c0c */ /* 0x000fe2000bf05300 */
[----:B------:R1:W2:Y:S01]  /*0660*/  @!UP3 SYNCS.EXCH.64 URZ, [UR10+0x58], UR6 ;  /* 0x000058060a3fb5b2 */ /* 0x0002a20008000100 */
[----:B------:R1:W2:Y:S01]  /*0670*/  @!UP4 SYNCS.EXCH.64 URZ, [UR10+0x60], UR6 ;  /* 0x000060060a3fc5b2 */ /* 0x0002a20008000100 */
[----:B------:R1:W2:Y:S01]  /*0680*/  @!UP5 SYNCS.EXCH.64 URZ, [UR10+0x68], UR6 ;  /* 0x000068060a3fd5b2 */ /* 0x0002a20008000100 */
[----:B------:R-:W-:Y:S01]  /*0690*/  NOP ;  /* 0x0000000000007918 */ /* 0x000fe20000000000 */
[----:B--234-:R-:W-:Y:S08]  /*06a0*/  BAR.SYNC.DEFER_BLOCKING 0x0 ;  /* 0x0000000000007b1d */ /* 0x01cff00000010000 */
[----:B01----:R-:W-:Y:S05]  /*06b0*/  @!P0 BRA `(.L_x_3) ;  /* 0x00000000001c8947 */ /* 0x003fea0003800000 */
[----:B------:R-:W0:Y:S02]  /*06c0*/  LDC.64 R2, c[0x0][0x598] ;  /* 0x00016600ff027b82 */ /* 0x000e240000000a00 */
[----:B0-----:R-:W2:Y:S02]  /*06d0*/  LDG.E.64 R2, desc[UR22][R2.64] ;  /* 0x0000001602027981 */ /* 0x001ea4000c1e1b00 */
[----:B--2---:R-:W-:-:S04]  /*06e0*/  ISETP.NE.U32.AND P0, PT, R2, RZ, PT ;  /* 0x000000ff0200720c */ /* 0x004fc80003f05070 */
[----:B------:R-:W-:-:S13]  /*06f0*/  ISETP.NE.AND.EX P0, PT, R3, RZ, PT, P0 ;  /* 0x000000ff0300720c */ /* 0x000fda0003f05300 */
[----:B------:R-:W-:Y:S05]  /*0700*/  @!P0 BRA `(.L_x_3) ;  /* 0x0000000000088947 */ /* 0x000fea0003800000 */
[----:B------:R2:W5:Y:S01]  /*0710*/  LD.E R6, desc[UR22][R2.64] ;  /* 0x0000001602067980 */ /* 0x000562000c101900 */
[----:B------:R-:W-:Y:S05]  /*0720*/  BRA `(.L_x_4) ;  /* 0x0000000000207947 */ /* 0x000fea0003800000 */
.L_x_3:
[----:B------:R-:W-:Y:S02]  /*0730*/  ULDC.64 UR4, c[0x0][0x588] ;  /* 0x0001620000047ab9 */ /* 0x000fe40000000a00 */
[----:B------:R-:W-:-:S04]  /*0740*/  ISETP.NE.U32.AND P0, PT, RZ, UR4, PT ;  /* 0x00000004ff007c0c */ /* 0x000fc8000bf05070 */
[----:B------:R-:W-:-:S13]  /*0750*/  ISETP.NE.AND.EX P0, PT, RZ, UR5, PT, P0 ;  /* 0x00000005ff007c0c */ /* 0x000fda000bf05300 */
[----:B------:R-:W-:Y:S05]  /*0760*/  @!P0 BRA `(.L_x_5) ;  /* 0x00000000000c8947 */ /* 0x000fea0003800000 */
[----:B------:R-:W0:Y:S02]  /*0770*/  LDC.64 R6, c[0x0][0x588] ;  /* 0x00016200ff067b82 */ /* 0x000e240000000a00 */
[----:B0-----:R1:W5:Y:S01]  /*0780*/  LDG.E R6, desc[UR22][R6.64] ;  /* 0x0000001606067981 */ /* 0x001362000c1e1900 */
[----:B------:R-:W-:Y:S05]  /*0790*/  BRA `(.L_x_4) ;  /* 0x0000000000047947 */ /* 0x000fea0003800000 */
.L_x_5:
[----:B------:R-:W0:Y:S02]  /*07a0*/  LDC R6, c[0x0][0x580] ;  /* 0x00016000ff067b82 */ /* 0x000e240000000800 */
.L_x_4:
[----:B------:R-:W-:Y:S02]  /*07b0*/  ULDC.64 UR4, c[0x0][0x5a0] ;  /* 0x0001680000047ab9 */ /* 0x000fe40000000a00 */
[----:B------:R-:W-:-:S04]  /*07c0*/  ISETP.NE.U32.AND P0, PT, RZ, UR4, PT ;  /* 0x00000004ff007c0c */ /* 0x000fc8000bf05070 */
[----:B------:R-:W-:-:S13]  /*07d0*/  ISETP.NE.AND.EX P0, PT, RZ, UR5, PT, P0 ;  /* 0x00000005ff007c0c */ /* 0x000fda000bf05300 */
[----:B------:R-:W-:Y:S05]  /*07e0*/  @!P0 BRA `(.L_x_6) ;  /* 0x00000000001c8947 */ /* 0x000fea0003800000 */
[----:B--2---:R-:W2:Y:S02]  /*07f0*/  LDC.64 R2, c[0x0][0x5a0] ;  /* 0x00016800ff027b82 */ /* 0x004ea40000000a00 */
[----:B--2---:R-:W2:Y:S02]  /*0800*/  LDG.E.64 R2, desc[UR22][R2.64] ;  /* 0x0000001602027981 */ /* 0x004ea4000c1e1b00 */
[----:B--2---:R-:W-:-:S04]  /*0810*/  ISETP.NE.U32.AND P0, PT, R2, RZ, PT ;  /* 0x000000ff0200720c */ /* 0x004fc80003f05070 */
[----:B------:R-:W-:-:S13]  /*0820*/  ISETP.NE.AND.EX P0, PT, R3, RZ, PT, P0 ;  /* 0x000000ff0300720c */ /* 0x000fda0003f05300 */
[----:B------:R-:W-:Y:S05]  /*0830*/  @!P0 BRA `(.L_x_6) ;  /* 0x0000000000088947 */ /* 0x000fea0003800000 */
[----:B-1----:R4:W5:Y:S01]  /*0840*/  LD.E R7, desc[UR22][R2.64] ;  /* 0x0000001602077980 */ /* 0x002962000c101900 */
[----:B------:R-:W-:Y:S05]  /*0850*/  BRA `(.L_x_7) ;  /* 0x0000000000207947 */ /* 0x000fea0003800000 */
.L_x_6:
[----:B------:R-:W-:Y:S02]  /*0860*/  ULDC.64 UR4, c[0x0][0x590] ;  /* 0x0001640000047ab9 */ /* 0x000fe40000000a00 */
[----:B------:R-:W-:-:S04]  /*0870*/  ISETP.NE.U32.AND P0, PT, RZ, UR4, PT ;  /* 0x00000004ff007c0c */ /* 0x000fc8000bf05070 */
[----:B------:R-:W-:-:S13]  /*0880*/  ISETP.NE.AND.EX P0, PT, RZ, UR5, PT, P0 ;  /* 0x00000005ff007c0c */ /* 0x000fda000bf05300 */
[----:B------:R-:W-:Y:S05]  /*0890*/  @!P0 BRA `(.L_x_8) ;  /* 0x00000000000c8947 */ /* 0x000fea0003800000 */
[----:B--2---:R-:W1:Y:S02]  /*08a0*/  LDC.64 R2, c[0x0][0x590] ;  /* 0x00016400ff027b82 */ /* 0x004e640000000a00 */
[----:B-1----:R3:W5:Y:S01]  /*08b0*/  LDG.E R7, desc[UR22][R2.64] ;  /* 0x0000001602077981 */ /* 0x002762000c1e1900 */
[----:B------:R-:W-:Y:S05]  /*08c0*/  BRA `(.L_x_7) ;  /* 0x0000000000047947 */ /* 0x000fea0003800000 */
.L_x_8:
[----:B-1----:R-:W1:Y:S02]  /*08d0*/  LDC R7, c[0x0][0x584] ;  /* 0x00016100ff077b82 */ /* 0x002e640000000800 */
.L_x_7:
[----:B------:R-:W0:Y:S01]  /*08e0*/  S2UR UR11, SR_CTAID.Y ;  /* 0x00000000000b79c3 */ /* 0x000e220000002600 */
[----:B------:R-:W-:Y:S01]  /*08f0*/  ULDC UR5, c[0x0][0x65c] ;  /* 0x0001970000057ab9 */ /* 0x000fe20000000800 */
[----:B------:R-:W-:Y:S01]  /*0900*/  UISETP.NE.AND UP0, UPT, UR16, 0x2, UPT ;  /* 0x000000021000788c */ /* 0x000fe2000bf05270 */
[----:B------:R-:W-:Y:S01]  /*0910*/  PRMT R9, RZ, 0x7610, R9 ;  /* 0x00007610ff097816 */ /* 0x000fe20000000009 */
[----:B------:R-:W-:Y:S01]  /*0920*/  UISETP.NE.AND UP2, UPT, UR5, 0x1, UPT ;  /* 0x000000010500788c */ /* 0x000fe2000bf45270 */
[----:B------:R-:W-:-:S03]  /*0930*/  IMAD.MOV.U32 R4, RZ, RZ, -0x1 ;  /* 0xffffffffff047424 */ /* 0x000fc600078e00ff */
[----:B------:R-:W0:Y:S07]  /*0940*/  S2UR UR4, SR_CTAID.X ;  /* 0x00000000000479c3 */ /* 0x000e2e0000002500 */
[----:B------:R-:W-:Y:S01]  /*0950*/  @UP2 ULDC UR14, c[0x0][0x10] ;  /* 0x00000400000e2ab9 */ /* 0x000fe20000000800 */
[----:B------:R-:W-:Y:S01]  /*0960*/  @UP2 UMOV UR7, URZ ;  /* 0x0000003f00072c82 */ /* 0x000fe20008000000 */
[----:B------:R-:W-:Y:S01]  /*0970*/  @UP2 UMOV UR5, URZ ;  /* 0x0000003f00052c82 */ /* 0x000fe20008000000 */
[----:B------:R-:W-:Y:S01]  /*0980*/  @!UP2 ULDC UR10, c[0x0][0xc] ;  /* 0x00000300000aaab9 */ /* 0x000fe20000000800 */
[----:B--234-:R-:W2:Y:S01]  /*0990*/  LDC.64 R2, c[0x0][0x650] ;  /* 0x00019400ff027b82 */ /* 0x01cea20000000a00 */
[----:B0-----:R-:W-:-:S02]  /*09a0*/  @UP2 UMOV UR9, UR11 ;  /* 0x0000000b00092c82 */ /* 0x001fc40008000000 */
[----:B------:R-:W-:Y:S01]  /*09b0*/  @UP2 UMOV UR6, UR9 ;  /* 0x0000000900062c82 */ /* 0x000fe20008000000 */
[----:B------:R-:W-:Y:S01]  /*09c0*/  @!UP2 UMOV UR9, UR11 ;  /* 0x0000000b0009ac82 */ /* 0x000fe20008000000 */
[----:B------:R-:W-:-:S03]  /*09d0*/  @UP2 UIMAD.WIDE.U32 UR14, UR4, UR14, UR6 ;  /* 0x0000000e040e22a5 */ /* 0x000fc6000f8e0006 */
[----:B------:R-:W-:Y:S01]  /*09e0*/  ULDC UR6, c[0x0][0xc] ;  /* 0x0000030000067ab9 */ /* 0x000fe20000000800 */
[----:B------:R-:W-:Y:S01]  /*09f0*/  @UP2 UIADD3 UR15, UR15, UR5, URZ ;  /* 0x000000050f0f2290 */ /* 0x000fe2000fffe03f */
[----:B------:R-:W-:Y:S02]  /*0a00*/  ULDC UR7, c[0x0][0x10] ;  /* 0x0000040000077ab9 */ /* 0x000fe40000000800 */
[----:B------:R-:W-:Y:S01]  /*0a10*/  UMOV UR5, URZ ;  /* 0x0000003f00057c82 */ /* 0x000fe20008000000 */
[----:B------:R-:W-:Y:S02]  /*0a20*/  UIMAD.WIDE.U32 UR6, UR6, UR7, URZ ;  /* 0x00000007060672a5 */ /* 0x000fe4000f8e003f */
[----:B------:R-:W-:Y:S01]  /*0a30*/  @!UP2 UIMAD.WIDE.U32 UR10, UR10, UR9, UR4 ;  /* 0x000000090a0aa2a5 */ /* 0x000fe2000f8e0004 */
[----:B------:R-:W-:Y:S02]  /*0a40*/  ULDC UR12, c[0x0][0x14] ;  /* 0x00000500000c7ab9 */ /* 0x000fe40000000800 */
[----:B------:R-:W-:-:S02]  /*0a50*/  UIMAD.WIDE.U32 UR20, UR6, UR12, URZ ;  /* 0x0000000c061472a5 */ /* 0x000fc4000f8e003f */
[----:B------:R-:W-:Y:S02]  /*0a60*/  UIMAD UR7, UR7, UR12, URZ ;  /* 0x0000000c070772a4 */ /* 0x000fe4000f8e023f */
[----:B------:R-:W-:Y:S01]  /*0a70*/  @!UP2 UMOV UR14, UR10 ;  /* 0x0000000a000eac82 */ /* 0x000fe20008000000 */
[----:B------:R-:W-:Y:S01]  /*0a80*/  @!UP2 UMOV UR15, UR11 ;  /* 0x0000000b000fac82 */ /* 0x000fe20008000000 */
[----:B------:R-:W-:Y:S02]  /*0a90*/  UIADD3 UR7, UR21, UR7, URZ ;  /* 0x0000000715077290 */ /* 0x000fe4000fffe03f */
[----:B------:R-:W-:-:S04]  /*0aa0*/  UIADD3 UR6, UP1, UR14, UR20, URZ ;  /* 0x000000140e067290 */ /* 0x000fc8000ff3e03f */
[----:B------:R-:W-:Y:S02]  /*0ab0*/  UIADD3.X UR10, UR15, UR7, URZ, UP1, !UPT ;  /* 0x000000070f0a7290 */ /* 0x000fe40008ffe43f */
[----:B------:R-:W-:Y:S02]  /*0ac0*/  USEL UR6, UR6, UR14, !UP0 ;  /* 0x0000000e06067287 */ /* 0x000fe4000c000000 */
[----:B------:R-:W-:-:S04]  /*0ad0*/  USEL UR10, UR10, UR15, !UP0 ;  /* 0x0000000f0a0a7287 */ /* 0x000fc8000c000000 */
[----:B--2---:R-:W-:Y:S01]  /*0ae0*/  ISETP.LE.U32.AND P0, PT, R2, UR6, PT ;  /* 0x0000000602007c0c */ /* 0x004fe2000bf03070 */
[----:B------:R-:W-:Y:S02]  /*0af0*/  IMAD.MOV.U32 R2, RZ, RZ, -0x1 ;  /* 0xffffffffff027424 */ /* 0x000fe400078e00ff */
[----:B------:R-:W-:Y:S02]  /*0b00*/  IMAD.U32 R0, RZ, RZ, UR10 ;  /* 0x0000000aff007e24 */ /* 0x000fe4000f8e00ff */
[----:B------:R-:W-:-:S03]  /*0b10*/  IMAD.U32 R5, RZ, RZ, UR10 ;  /* 0x0000000aff057e24 */ /* 0x000fc6000f8e00ff */
[----:B------:R-:W-:Y:S01]  /*0b20*/  ISETP.GE.U32.AND.EX P0, PT, R0, R3, PT, P0 ;  /* 0x000000030000720c */ /* 0x000fe20003f06100 */
[----:B------:R-:W-:Y:S02]  /*0b30*/  IMAD.U32 R0, RZ, RZ, UR6 ;  /* 0x00000006ff007e24 */ /* 0x000fe4000f8e00ff */
[----:B------:R-:W-:-:S10]  /*0b40*/  IMAD.MOV.U32 R3, RZ, RZ, -0x1 ;  /* 0xffffffffff037424 */ /* 0x000fd400078e00ff */
[----:B------:R-:W-:Y:S05]  /*0b50*/  @P0 BRA `(.L_x_9) ;  /* 0x0000000400880947 */ /* 0x000fea0003800000 */
[----:B------:R-:W-:Y:S01]  /*0b60*/  I2FP.F32.U32 R2, UR4 ;  /* 0x0000000400027c45 */ /* 0x000fe20008201000 */
[----:B------:R-:W-:Y:S01]  /*0b70*/  ULDC.64 UR18, c[0x0][0x628] ;  /* 0x00018a0000127ab9 */ /* 0x000fe20000000a00 */
[----:B------:R-:W-:Y:S01]  /*0b80*/  ULDC UR6, c[0x0][0x150] ;  /* 0x0000540000067ab9 */ /* 0x000fe20000000800 */
[----:B------:R-:W-:Y:S01]  /*0b90*/  ISETP.NE.U32.AND P0, PT, RZ, UR18, PT ;  /* 0x00000012ff007c0c */ /* 0x000fe2000bf05070 */
[----:B------:R-:W-:Y:S01]  /*0ba0*/  ULDC UR25, c[0x0][0x630] ;  /* 0x00018c0000197ab9 */ /* 0x000fe20000000800 */
[----:B------:R-:W-:Y:S01]  /*0bb0*/  FMUL R2, R2, UR6 ;  /* 0x0000000602027c20 */ /* 0x000fe20008400000 */
[----:B------:R-:W-:Y:S01]  /*0bc0*/  R2UR UR26, R0 ;  /* 0x00000000001a72ca */ /* 0x000fe200000e0000 */
[----:B------:R-:W-:Y:S01]  /*0bd0*/  ULDC UR28, c[0x0][0x154] ;  /* 0x00005500001c7ab9 */ /* 0x000fe20000000800 */
[----:B------:R-:W-:Y:S01]  /*0be0*/  ISETP.NE.AND.EX P0, PT, RZ, UR19, PT, P0 ;  /* 0x00000013ff007c0c */ /* 0x000fe2000bf05300 */
[----:B------:R0:W2:Y:S01]  /*0bf0*/  F2I.U32.TRUNC.NTZ R3, R2 ;  /* 0x0000000200037305 */ /* 0x0000a2000020f000 */
[----:B------:R-:W-:-:S02]  /*0c00*/  R2UR UR27, R5 ;  /* 0x00000000051b72ca */ /* 0x000fc400000e0000 */
[----:B------:R-:W-:Y:S02]  /*0c10*/  R2UR UR10, R0 ;  /* 0x00000000000a72ca */ /* 0x000fe400000e0000 */
[----:B------:R-:W-:-:S07]  /*0c20*/  R2UR UR11, R5 ;  /* 0x00000000050b72ca */ /* 0x000fce00000e0000 */
[----:B0-----:R-:W-:Y:S08]  /*0c30*/  @!P0 BRA `(.L_x_10) ;  /* 0x0000000000308947 */ /* 0x001ff00003800000 */
[----:B------:R-:W-:Y:S01]  /*0c40*/  R2UR UR10, R0 ;  /* 0x00000000000a72ca */ /* 0x000fe200000e0000 */
[----:B------:R-:W-:Y:S01]  /*0c50*/  ULDC UR6, c[0x0][0x634] ;  /* 0x00018d0000067ab9 */ /* 0x000fe20000000800 */
[----:B------:R-:W-:-:S11]  /*0c60*/  R2UR UR12, R5 ;  /* 0x00000000050c72ca */ /* 0x000fd600000e0000 */
[----:B------:R-:W-:-:S04]  /*0c70*/  UIADD3 UR6, UP1, UR10, UR6, URZ ;  /* 0x000000060a067290 */ /* 0x000fc8000ff3e03f */
[----:B------:R-:W-:-:S04]  /*0c80*/  UIADD3.X UR12, URZ, UR12, URZ, UP1, !UPT ;  /* 0x0000000c3f0c7290 */ /* 0x000fc80008ffe43f */
[----:B------:R-:W-:-:S04]  /*0c90*/  UIMAD.WIDE.U32 UR10, UR12, UR18, URZ ;  /* 0x000000120c0a72a5 */ /* 0x000fc8000f8e003f */
[----:B------:R-:W-:Y:S02]  /*0ca0*/  UIMAD.WIDE.U32 UR14, UP1, UR6, UR19, UR10 ;  /* 0x00000013060e72a5 */ /* 0x000fe4000f82000a */
[----:B------:R-:W-:Y:S02]  /*0cb0*/  UIMAD.WIDE.U32 UR10, UR6, UR18, URZ ;  /* 0x00000012060a72a5 */ /* 0x000fe4000f8e003f */
[----:B------:R-:W-:Y:S02]  /*0cc0*/  UIADD3.X UR17, URZ, URZ, URZ, UP1, !UPT ;  /* 0x0000003f3f117290 */ /* 0x000fe40008ffe43f */
[----:B------:R-:W-:Y:S01]  /*0cd0*/  UIADD3 URZ, UP1, UR11, UR14, URZ ;  /* 0x0000000e0b3f7290 */ /* 0x000fe2000ff3e03f */
[----:B------:R-:W-:-:S03]  /*0ce0*/  UMOV UR16, UR15 ;  /* 0x0000000f00107c82 */ /* 0x000fc60008000000 */
[----:B------:R-:W-:-:S12]  /*0cf0*/  UIMAD.WIDE.U32.X UR10, UR12, UR19, UR16, UP1 ;  /* 0x000000130c0a72a5 */ /* 0x000fd800088e0410 */
.L_x_10:
[----:B------:R-:W-:Y:S01]  /*0d00*/  USHF.R.U64 UR5, UR10, UR25, UR11 ;  /* 0x000000190a057299 */ /* 0x000fe2000800120b */
[----:B------:R-:W-:Y:S01]  /*0d10*/  I2FP.F32.U32 R2, UR9 ;  /* 0x0000000900027c45 */ /* 0x000fe20008201000 */
[----:B------:R-:W-:Y:S01]  /*0d20*/  USHF.R.U32.HI UR6, URZ, UR25, UR11 ;  /* 0x000000193f067299 */ /* 0x000fe2000801160b */
[----:B--2---:R-:W-:Y:S01]  /*0d30*/  R2UR UR16, R3 ;  /* 0x00000000031072ca */ /* 0x004fe200000e0000 */
[----:B------:R-:W-:Y:S02]  /*0d40*/  UIADD3 UR19, UP1, URZ, -UR5, URZ ;  /* 0x800000053f137290 */ /* 0x000fe4000ff3e03f */
[----:B------:R-:W-:Y:S01]  /*0d50*/  FMUL R2, R2, UR28 ;  /* 0x0000001c02027c20 */ /* 0x000fe20008400000 */
[----:B------:R-:W-:Y:S01]  /*0d60*/  ULDC.64 UR10, c[0x0][0x620] ;  /* 0x00018800000a7ab9 */ /* 0x000fe20000000a00 */
[----:B------:R-:W-:Y:S01]  /*0d70*/  UIADD3.X UR6, URZ, ~UR6, URZ, UP1, !UPT ;  /* 0x800000063f067290 */ /* 0x000fe20008ffe43f */
[----:B------:R-:W-:Y:S01]  /*0d80*/  UMOV UR14, UR26 ;  /* 0x0000001a000e7c82 */ /* 0x000fe20008000000 */
[----:B------:R-:W-:-:S02]  /*0d90*/  UMOV UR15, UR27 ;  /* 0x0000001b000f7c82 */ /* 0x000fc40008000000 */
[----:B------:R-:W-:Y:S01]  /*0da0*/  UIMAD UR6, UR6, UR10, URZ ;  /* 0x0000000a060672a4 */ /* 0x000fe2000f8e023f */
[----:B------:R-:W0:Y:S01]  /*0db0*/  F2I.U32.TRUNC.NTZ R2, R2 ;  /* 0x0000000200027305 */ /* 0x000e22000020f000 */
[----:B------:R-:W-:Y:S02]  /*0dc0*/  UIMAD.WIDE.U32 UR14, UR19, UR10, UR14 ;  /* 0x0000000a130e72a5 */ /* 0x000fe4000f8e000e */
[----:B------:R-:W-:Y:S01]  /*0dd0*/  UIMAD UR19, UR19, UR11, UR6 ;  /* 0x0000000b131372a4 */ /* 0x000fe2000f8e0206 */
[----:B------:R-:W-:Y:S01]  /*0de0*/  ULDC UR30, c[0x0][0x658] ;  /* 0x00019600001e7ab9 */ /* 0x000fe20000000800 */
[----:B------:R-:W-:Y:S02]  /*0df0*/  UMOV UR28, 0xffffffff ;  /* 0xffffffff001c7882 */ /* 0x000fe40000000000 */
[----:B------:R-:W-:Y:S01]  /*0e00*/  UIADD3 UR19, UR15, UR19, URZ ;  /* 0x000000130f137290 */ /* 0x000fe2000fffe03f */
[----:B------:R-:W-:Y:S01]  /*0e10*/  ULDC UR25, c[0x0][0x618] ;  /* 0x0001860000197ab9 */ /* 0x000fe20000000800 */
[----:B------:R-:W-:Y:S01]  /*0e20*/  ULDC.64 UR10, c[0x0][0x640] ;  /* 0x00019000000a7ab9 */ /* 0x000fe20000000a00 */
[----:B------:R-:W-:Y:S01]  /*0e30*/  USHF.L.U32 UR15, UR28, UR30, URZ ;  /* 0x0000001e1c0f7299 */ /* 0x000fe2000800063f */
[----:B------:R-:W-:Y:S01]  /*0e40*/  ISETP.NE.U32.AND P0, PT, RZ, UR10, PT ;  /* 0x0000000aff007c0c */ /* 0x000fe2000bf05070 */
[----:B------:R-:W-:-:S02]  /*0e50*/  USHF.R.U64 UR28, UR14, UR25, UR19 ;  /* 0x000000190e1c7299 */ /* 0x000fc40008001213 */
[----:B------:R-:W-:Y:S01]  /*0e60*/  USHF.R.U32.HI UR14, URZ, UR25, UR19 ;  /* 0x000000193f0e7299 */ /* 0x000fe20008011613 */
[----:B0-----:R-:W-:Y:S01]  /*0e70*/  R2UR UR18, R2 ;  /* 0x00000000021272ca */ /* 0x001fe200000e0000 */
[----:B------:R-:W-:Y:S01]  /*0e80*/  ULDC UR27, c[0x0][0x608] ;  /* 0x00018200001b7ab9 */ /* 0x000fe20000000800 */
[----:B------:R-:W-:Y:S01]  /*0e90*/  ISETP.NE.AND.EX P0, PT, RZ, UR11, PT, P0 ;  /* 0x0000000bff007c0c */ /* 0x000fe2000bf05300 */
[----:B------:R-:W-:Y:S02]  /*0ea0*/  USHF.R.U64 UR32, UR28, UR27, UR14 ;  /* 0x0000001b1c207299 */ /* 0x000fe4000800120e */
[----:B------:R-:W-:Y:S01]  /*0eb0*/  USHF.R.U32.HI UR14, URZ, UR27, UR14 ;  /* 0x0000001b3f0e7299 */ /* 0x000fe2000801160e */
[----:B------:R-:W-:Y:S01]  /*0ec0*/  UMOV UR26, 0x1 ;  /* 0x00000001001a7882 */ /* 0x000fe20000000000 */
[----:B------:R-:W-:Y:S02]  /*0ed0*/  UIADD3 UR16, -UR16, URZ, URZ ;  /* 0x0000003f10107290 */ /* 0x000fe4000fffe13f */
[----:B------:R-:W-:-:S02]  /*0ee0*/  USHF.R.U64 UR33, UR32, UR30, UR14 ;  /* 0x0000001e20217299 */ /* 0x000fc4000800120e */
[----:B------:R-:W-:Y:S01]  /*0ef0*/  USHF.L.U32 UR25, UR26, UR30, URZ ;  /* 0x0000001e1a197299 */ /* 0x000fe2000800063f */
[----:B------:R-:W-:Y:S01]  /*0f00*/  ULDC UR17, c[0x0][0x144] ;  /* 0x0000510000117ab9 */ /* 0x000fe20000000800 */
[----:B------:R-:W-:Y:S01]  /*0f10*/  ULDC UR6, c[0x0][0x600] ;  /* 0x0001800000067ab9 */ /* 0x000fe20000000800 */
[----:B------:R-:W-:Y:S02]  /*0f20*/  ULOP3.LUT UR26, URZ, UR15, URZ, 0x33, !UPT ;  /* 0x0000000f3f1a7292 */ /* 0x000fe4000f8e333f */
[----:B------:R-:W-:Y:S02]  /*0f30*/  USHF.R.U32.HI UR15, URZ, UR30, UR14 ;  /* 0x0000001e3f0f7299 */ /* 0x000fe4000801160e */
[----:B------:R-:W-:Y:S02]  /*0f40*/  UIADD3 UR12, UR6, -0x1, URZ ;  /* 0xffffffff060c7890 */ /* 0x000fe4000fffe03f */
[----:B------:R-:W-:Y:S02]  /*0f50*/  UIADD3 UR29, -UR18, URZ, URZ ;  /* 0x0000003f121d7290 */ /* 0x000fe4000fffe13f */
[----:B------:R-:W-:Y:S01]  /*0f60*/  UIMAD UR4, UR17, UR16, UR4 ;  /* 0x00000010110472a4 */ /* 0x000fe2000f8e0204 */
[----:B------:R-:W-:Y:S01]  /*0f70*/  ULDC UR34, c[0x0][0x148] ;  /* 0x0000520000227ab9 */ /* 0x000fe20000000800 */
[----:B------:R-:W-:Y:S01]  /*0f80*/  ULDC UR30, c[0x0][0x648] ;  /* 0x00019200001e7ab9 */ /* 0x000fe20000000800 */
[----:B------:R-:W-:Y:S01]  /*0f90*/  ULDC UR31, c[0x0][0x638] ;  /* 0x00018e00001f7ab9 */ /* 0x000fe20000000800 */
[----:B------:R-:W-:Y:S01]  /*0fa0*/  UMOV UR14, UR33 ;  /* 0x00000021000e7c82 */ /* 0x000fe20008000000 */
[----:B------:R-:W-:Y:S07]  /*0fb0*/  @!P0 BRA `(.L_x_11) ;  /* 0x0000000000308947 */ /* 0x000fee0003800000 */
[----:B------:R-:W-:Y:S02]  /*0fc0*/  ULDC UR18, c[0x0][0x64c] ;  /* 0x0001930000127ab9 */ /* 0x000fe40000000800 */
        /* <DEDUP_REMOVED lines=8> */
[----:B------:R-:W-:-:S07]  /*1050*/  UIMAD.WIDE.U32.X UR10, UR27, UR11, UR18, UP1 ;  /* 0x0000000b1b0a72a5 */ /* 0x000fce00088e0412 */
[----:B------:R-:W-:Y:S01]  /*1060*/  UMOV UR14, UR10 ;  /* 0x0000000a000e7c82 */ /* 0x000fe20008000000 */
[----:B------:R-:W-:-:S05]  /*1070*/  UMOV UR15, UR11 ;  /* 0x0000000b000f7c82 */ /* 0x000fca0008000000 */
.L_x_11:
[----:B------:R-:W-:Y:S01]  /*1080*/  USHF.R.U64 UR10, UR14, UR30, UR15 ;  /* 0x0000001e0e0a7299 */ /* 0x000fe2000800120f */
[----:B------:R-:W-:Y:S01]  /*1090*/  IMAD.MOV.U32 R9, RZ, RZ, 0x1 ;  /* 0x00000001ff097424 */ /* 0x000fe200078e00ff */
[----:B------:R-:W-:Y:S01]  /*10a0*/  @UP2 UIMAD UR4, UR34, UR29, UR9 ;  /* 0x0000001d220422a4 */ /* 0x000fe2000f8e0209 */
[----:B------:R-:W-:Y:S01]  /*10b0*/  IMAD.U32 R4, RZ, RZ, UR5 ;  /* 0x00000005ff047e24 */ /* 0x000fe2000f8e00ff */
[----:B------:R-:W-:Y:S02]  /*10c0*/  ULOP3.LUT UR26, UR32, UR26, URZ, 0xc0, !UPT ;  /* 0x0000001a201a7292 */ /* 0x000fe4000f8ec03f */
[----:B------:R-:W-:Y:S02]  /*10d0*/  UIADD3 UR9, -UR10, URZ, URZ ;  /* 0x0000003f0a097290 */ /* 0x000fe4000fffe13f */
[----:B------:R-:W-:Y:S02]  /*10e0*/  ULOP3.LUT UR12, UR28, UR12, URZ, 0xc0, !UPT ;  /* 0x0000000c1c0c7292 */ /* 0x000fe4000f8ec03f */
[----:B------:R-:W-:-:S02]  /*10f0*/  UIMAD UR25, UR25, UR10, UR26 ;  /* 0x0000000a191972a4 */ /* 0x000fc4000f8e021a */
[----:B------:R-:W-:Y:S01]  /*1100*/  UIMAD UR9, UR9, UR31, UR33 ;  /* 0x0000001f090972a4 */ /* 0x000fe2000f8e0221 */
[----:B------:R-:W-:Y:S02]  /*1110*/  ULDC UR10, c[0x0][0x610] ;  /* 0x00018400000a7ab9 */ /* 0x000fe40000000800 */
[----:B------:R-:W-:Y:S02]  /*1120*/  UIMAD UR4, UR25, UR10, UR4 ;  /* 0x0000000a190472a4 */ /* 0x000fe4000f8e0204 */
[----:B------:R-:W-:-:S04]  /*1130*/  UIMAD UR9, UR9, UR6, UR12 ;  /* 0x00000006090972a4 */ /* 0x000fc8000f8e020c */
[----:B------:R-:W-:Y:S02]  /*1140*/  USEL UR6, UR9, UR4, !UP2 ;  /* 0x0000000409067287 */ /* 0x000fe4000d000000 */
[----:B------:R-:W-:-:S04]  /*1150*/  USEL UR4, UR4, UR9, !UP2 ;  /* 0x0000000904047287 */ /* 0x000fc8000d000000 */
[----:B------:R-:W-:Y:S02]  /*1160*/  IMAD.U32 R3, RZ, RZ, UR6 ;  /* 0x00000006ff037e24 */ /* 0x000fe4000f8e00ff */
[----:B------:R-:W-:-:S07]  /*1170*/  IMAD.U32 R2, RZ, RZ, UR4 ;  /* 0x00000004ff027e24 */ /* 0x000fce000f8e00ff */
.L_x_9:
[----:B------:R-:W-:Y:S02]  /*1180*/  ULDC UR4, c[0x0][0x28c] ;  /* 0x0000a30000047ab9 */ /* 0x000fe40000000800 */
[----:B------:R-:W-:-:S04]  /*1190*/  UIADD3 UR4, UR4, 0x1f, URZ ;  /* 0x0000001f04047890 */ /* 0x000fc8000fffe03f */
[----:B------:R-:W-:-:S04]  /*11a0*/  USHF.R.S32.HI UR5, URZ, 0x1f, UR4 ;  /* 0x0000001f3f057899 */ /* 0x000fc80008011404 */
[----:B------:R-:W-:-:S04]  /*11b0*/  ULEA.HI UR5, UR5, UR4, URZ, 0x5 ;  /* 0x0000000405057291 */ /* 0x000fc8000f8f283f */
[----:B------:R-:W-:Y:S01]  /*11c0*/  USHF.R.S32.HI UR14, URZ, 0x5, UR5 ;  /* 0x000000053f0e7899 */ /* 0x000fe20008011405 */
[----:B------:R-:W-:Y:S11]  /*11d0*/  @!P1 BRA `(.L_x_12) ;  /* 0x00000044000c9947 */ /* 0x000ff60003800000 */
[----:B------:R-:W-:-:S06]  /*11e0*/  UISETP.GT.U32.AND UP1, UPT, UR24, 0x1, UPT ;  /* 0x000000011800788c */ /* 0x000fcc000bf24070 */
[----:B------:R-:W-:-:S13]  /*11f0*/  PLOP3.LUT P0, PT, PT, PT, UP1, 0x80, 0x0 ;  /* 0x000000000000781c */ /* 0x000fda0003f0f018 */
[----:B------:R-:W-:Y:S05]  /*1200*/  @P0 EXIT ;  /* 0x000000000000094d */ /* 0x000fea0003800000 */
.L_x_13:
[----:B------:R-:W-:-:S08]  /*1210*/  NOP ;  /* 0x0000000000007918 */ /* 0x000fd00000000000 */
[----:B------:R-:W0:Y:S02]  /*1220*/  USETMAXREG.TRY_ALLOC.CTAPOOL UP1, 0xe8 ;  /* 0x000000e8000079c8 */ /* 0x000e240008020600 */
[----:B0-----:R-:W-:-:S13]  /*1230*/  PLOP3.LUT P0, PT, PT, PT, UP1, 0x80, 0x0 ;  /* 0x000000000000781c */ /* 0x001fda0003f0f018 */
[----:B------:R-:W-:Y:S05]  /*1240*/  @!P0 BRA `(.L_x_13) ;  /* 0xfffffffc00f08947 */ /* 0x000fea000383ffff */
[----:B------:R-:W-:-:S13]  /*1250*/  LOP3.LUT P0, RZ, R9, 0xff, RZ, 0xc0, !PT ;  /* 0x000000ff09ff7812 */ /* 0x000fda000780c0ff */
[----:B------:R-:W-:Y:S05]  /*1260*/  @!P0 EXIT ;  /* 0x000000000000894d */ /* 0x000fea0003800000 */
[----:B------:R-:W0:Y:S01]  /*1270*/  S2UR UR5, SR_CgaCtaId ;  /* 0x00000000000579c3 */ /* 0x000e220000008800 */
[----:B------:R-:W-:Y:S01]  /*1280*/  SHF.R.S32.HI R9, RZ, 0x1f, R14 ;  /* 0x0000001fff097819 */ /* 0x000fe2000001140e */
[----:B------:R-:W-:Y:S01]  /*1290*/  USHF.R.U32.HI UR4, URZ, 0x2, UR14 ;  /* 0x000000023f047899 */ /* 0x000fe2000801160e */
[----:B------:R-:W-:Y:S02]  /*12a0*/  UMOV UR12, 0x400 ;  /* 0x00000400000c7882 */ /* 0x000fe40000000000 */
[CC--:B------:R-:W-:Y:S01]  /*12b0*/  LEA.HI R8, R9.reuse, R14.reuse, RZ, 0x2 ;  /* 0x0000000e09087211 */ /* 0x0c0fe200078f10ff */
[----:B------:R-:W-:Y:S01]  /*12c0*/  ULOP3.LUT UR15, UR14, 0x3, URZ, 0xc0, !UPT ;  /* 0x000000030e0f7892 */ /* 0x000fe2000f8ec03f */
[----:B------:R-:W-:Y:S01]  /*12d0*/  LEA.HI R12, R9, R14, RZ, 0x5 ;  /* 0x0000000e090c7211 */ /* 0x000fe200078f28ff */
[----:B------:R-:W-:Y:S01]  /*12e0*/  ULOP3.LUT UR4, UR4, 0x1, URZ, 0xc0, !UPT ;  /* 0x0000000104047892 */ /* 0x000fe2000f8ec03f */
[--C-:B------:R-:W-:Y:S01]  /*12f0*/  SHF.R.S32.HI R11, RZ, 0x2, R8.reuse ;  /* 0x00000002ff0b7819 */ /* 0x100fe20000011408 */
[----:B------:R-:W-:Y:S01]  /*1300*/  USEL UR15, UR15, URZ, !UP0 ;  /* 0x0000003f0f0f7287 */ /* 0x000fe2000c000000 */
[----:B------:R-:W-:Y:S01]  /*1310*/  SHF.R.S32.HI R10, RZ, 0x1f, R8 ;  /* 0x0000001fff0a7819 */ /* 0x000fe20000011408 */
[----:B------:R-:W-:Y:S01]  /*1320*/  UISETP.EQ.U32.AND UP0, UPT, UR4, 0x1, !UP0 ;  /* 0x000000010400788c */ /* 0x000fe2000c702070 */
[----:B------:R-:W-:Y:S01]  /*1330*/  LOP3.LUT R9, R8, 0xfffffffc, RZ, 0xc0, !PT ;  /* 0xfffffffc08097812 */ /* 0x000fe200078ec0ff */
[----:B------:R-:W-:Y:S01]  /*1340*/  UISETP.LT.AND UP1, UPT, UR14, 0x1, UPT ;  /* 0x000000010e00788c */ /* 0x000fe2000bf21270 */
[----:B------:R-:W-:Y:S01]  /*1350*/  LEA.HI R10, R10, R11, RZ, 0x3 ;  /* 0x0000000b0a0a7211 */ /* 0x000fe200078f18ff */
[----:B------:R-:W-:Y:S01]  /*1360*/  ULDC UR6, c[0x0][0x284] ;  /* 0x0000a10000067ab9 */ /* 0x000fe20000000800 */
[----:B------:R-:W-:Y:S01]  /*1370*/  ULOP3.LUT UR31, UR13, 0x1, URZ, 0xfc, !UPT ;  /* 0x000000010d1f7892 */ /* 0x000fe2000f8efc3f */
[----:B------:R-:W-:Y:S01]  /*1380*/  IMAD.IADD R14, R14, 0x1, -R9 ;  /* 0x000000010e0e7824 */ /* 0x000fe200078e0a09 */
[----:B------:R-:W-:Y:S01]  /*1390*/  LOP3.LUT R8, R10, 0xfffffff8, RZ, 0xc0, !PT ;  /* 0xfffffff80a087812 */ /* 0x000fe200078ec0ff */
[----:B------:R-:W-:Y:S01]  /*13a0*/  VIADD R10, R15, 0xffffffff ;  /* 0xffffffff0f0a7836 */ /* 0x000fe20000000000 */
[----:B------:R-:W-:-:S02]  /*13b0*/  USEL UR16, UR14, 0x1, UP1 ;  /* 0x000000010e107887 */ /* 0x000fc40008800000 */
[----:B------:R-:W-:Y:S01]  /*13c0*/  USHF.L.U32 UR32, UR14, 0x1, URZ ;  /* 0x000000010e207899 */ /* 0x000fe2000800063f */
[----:B------:R-:W-:Y:S01]  /*13d0*/  IMAD.IADD R8, R11, 0x1, -R8 ;  /* 0x000000010b087824 */ /* 0x000fe200078e0a08 */
[----:B0-----:R-:W-:Y:S01]  /*13e0*/  ULEA UR12, UR5, UR12, 0x18 ;  /* 0x0000000c050c7291 */ /* 0x001fe2000f8ec03f */
[C---:B------:R-:W-:Y:S01]  /*13f0*/  ISETP.NE.AND P0, PT, R10.reuse, RZ, PT ;  /* 0x000000ff0a00720c */ /* 0x040fe20003f05270 */
[----:B------:R-:W-:Y:S01]  /*1400*/  IMAD.SHL.U32 R10, R10, 0x8, RZ ;  /* 0x000000080a0a7824 */ /* 0x000fe200078e00ff */
[----:B------:R-:W-:Y:S01]  /*1410*/  SHF.R.S32.HI R11, RZ, 0x5, R12 ;  /* 0x00000005ff0b7819 */ /* 0x000fe2000001140c */
[----:B------:R-:W-:Y:S01]  /*1420*/  UIADD3 UR4, UR12, 0x180, URZ ;  /* 0x000001800c047890 */ /* 0x000fe2000fffe03f */
[--C-:B------:R-:W-:Y:S01]  /*1430*/  SHF.R.S32.HI R9, RZ, 0x1f, R8.reuse ;  /* 0x0000001fff097819 */ /* 0x100fe20000011408 */
[----:B------:R-:W-:Y:S01]  /*1440*/  UIADD3 UR5, UR12, 0x2180, URZ ;  /* 0x000021800c057890 */ /* 0x000fe2000fffe03f */
[----:B------:R-:W-:Y:S01]  /*1450*/  LOP3.LUT R10, R10, 0x8, RZ, 0xc0, !PT ;  /* 0x000000080a0a7812 */ /* 0x000fe200078ec0ff */
[----:B------:R-:W-:Y:S01]  /*1460*/  UIADD3 UR33, UR12, 0x50, URZ ;  /* 0x000000500c217890 */ /* 0x000fe2000fffe03f */
[C-C-:B------:R-:W-:Y:S01]  /*1470*/  IMAD R19, R11.reuse, -0x10, -R8.reuse ;  /* 0xfffffff00b137824 */ /* 0x140fe200078e0a08 */
[----:B------:R-:W-:Y:S01]  /*1480*/  USHF.R.U32.HI UR4, URZ, 0x4, UR4 ;  /* 0x000000043f047899 */ /* 0x000fe20008011604 */
[----:B------:R-:W-:Y:S01]  /*1490*/  IMAD.WIDE R8, R11, 0x10, R8 ;  /* 0x000000100b087825 */ /* 0x000fe200078e0208 */
[----:B------:R-:W-:Y:S01]  /*14a0*/  USHF.R.U32.HI UR5, URZ, 0x4, UR5 ;  /* 0x000000043f057899 */ /* 0x000fe20008011605 */
[----:B------:R-:W-:Y:S01]  /*14b0*/  SEL R84, RZ, 0x1, P0 ;  /* 0x00000001ff547807 */ /* 0x000fe20000000000 */
[----:B------:R-:W-:Y:S01]  /*14c0*/  ULOP3.LUT UR4, UR4, 0x3fff, URZ, 0xc0, !UPT ;  /* 0x00003fff04047892 */ /* 0x000fe2000f8ec03f */
[----:B------:R-:W-:Y:S01]  /*14d0*/  LEA R15, R15, UR33, 0x3 ;  /* 0x000000210f0f7c11 */ /* 0x000fe2000f8e18ff */
[----:B------:R-:W-:Y:S01]  /*14e0*/  ULOP3.LUT UR5, UR5, 0x3fff, URZ, 0xc0, !UPT ;  /* 0x00003fff05057892 */ /* 0x000fe2000f8ec03f */
[C---:B------:R-:W-:Y:S01]  /*14f0*/  LOP3.LUT R85, R10.reuse, 0x8, RZ, 0x3c, !PT ;  /* 0x000000080a557812 */ /* 0x040fe200078e3cff */
[----:B------:R-:W-:Y:S01]  /*1500*/  VIADD R19, R19, UR6 ;  /* 0x0000000613137c36 */ /* 0x000fe20008000000 */
[----:B------:R-:W-:Y:S01]  /*1510*/  LOP3.LUT R18, R10, 0x18, RZ, 0x3c, !PT ;  /* 0x000000180a127812 */ /* 0x000fe200078e3cff */
[----:B------:R-:W-:-:S02]  /*1520*/  UIADD3 UR16, -UR16, UR14, URZ ;  /* 0x0000000e10107290 */ /* 0x000fc4000fffe13f */
[----:B------:R-:W-:Y:S02]  /*1530*/  USEL UR17, URZ, 0x1, !UP0 ;  /* 0x000000013f117887 */ /* 0x000fe4000c000000 */
[----:B------:R-:W-:Y:S02]  /*1540*/  ULOP3.LUT UR18, UR4, 0x10000, URZ, 0xfc, !UPT ;  /* 0x0001000004127892 */ /* 0x000fe4000f8efc3f */
[----:B------:R-:W-:-:S12]  /*1550*/  ULOP3.LUT UR19, UR5, 0x10000, URZ, 0xfc, !UPT ;  /* 0x0001000005137892 */ /* 0x000fd8000f8efc3f */
.L_x_104:
[----:B------:R-:W-:Y:S01]  /*1560*/  SHF.L.U32 R10, R84, 0x1f, RZ ;  /* 0x0000001f540a7819 */ /* 0x000fe200000006ff */
[----:B------:R-:W0:Y:S01]  /*1570*/  LDC R11, c[0x0][0x28c] ;  /* 0x0000a300ff0b7b82 */ /* 0x000e220000000800 */
[----:B------:R-:W-:Y:S01]  /*1580*/  UMOV UR4, URZ ;  /* 0x0000003f00047c82 */ /* 0x000fe20008000000 */
[----:B------:R-:W-:Y:S01]  /*1590*/  UMOV UR24, UR15 ;  /* 0x0000000f00187c82 */ /* 0x000fe20008000000 */
[----:B------:R-:W2:Y:S01]  /*15a0*/  SYNCS.PHASECHK.TRANS64.TRYWAIT P0, [R15+URZ+-0x8], R10 ;  /* 0xfffff80a0f0075a7 */ /* 0x000ea2000800017f */
[----:B0-----:R-:W-:Y:S01]  /*15b0*/  ISETP.GE.AND P1, PT, R11, 0x1, PT ;  /* 0x000000010b00780c */ /* 0x001fe20003f26270 */
[----:B-12-4-:R-:W-:-:S12]  /*15c0*/  @!P0 BRA `(.L_x_14) ;  /* 0x0000005000008947 */ /* 0x016fd80003800000 */
.L_x_126:
[----:B------:R-:W-:Y:S01]  /*15d0*/  UMOV UR5, URZ ;  /* 0x0000003f00057c82 */ /* 0x000fe20008000000 */
[----:B------:R-:W-:Y:S01]  /*15e0*/  UMOV UR6, URZ ;  /* 0x0000003f00067c82 */ /* 0x000fe20008000000 */
[----:B------:R-:W-:Y:S02]  /*15f0*/  CS2R R20, SRZ ;  /* 0x0000000000147805 */ /* 0x000fe4000001ff00 */
[----:B------:R-:W-:Y:S02]  /*1600*/  CS2R R22, SRZ ;  /* 0x0000000000167805 */ /* 0x000fe4000001ff00 */
[----:B------:R-:W-:Y:S02]  /*1610*/  CS2R R56, SRZ ;  /* 0x0000000000387805 */ /* 0x000fe4000001ff00 */
[----:B------:R-:W-:Y:S02]  /*1620*/  CS2R R58, SRZ ;  /* 0x00000000003a7805 */ /* 0x000fe4000001ff00 */
[----:B------:R-:W-:-:S02]  /*1630*/  CS2R R60, SRZ ;  /* 0x00000000003c7805 */ /* 0x000fc4000001ff00 */
[----:B------:R-:W-:Y:S02]  /*1640*/  CS2R R62, SRZ ;  /* 0x00000000003e7805 */ /* 0x000fe4000001ff00 */
        /* <DEDUP_REMOVED lines=9> */
[----:B------:R-:W-:Y:S01]  /*16e0*/  CS2R R82, SRZ ;  /* 0x0000000000527805 */ /* 0x000fe2000001ff00 */
[----:B------:R-:W-:Y:S01]  /*16f0*/  IMAD.U32 R13, RZ, RZ, UR17 ;  /* 0x00000011ff0d7e24 */ /* 0x000fe2000f8e00ff */
        /* <DEDUP_REMOVED lines=15> */
[----:B------:R-:W-:Y:S01]  /*17f0*/  CS2R R54, SRZ ;  /* 0x0000000000367805 */ /* 0x000fe2000001ff00 */
[----:B------:R-:W-:Y:S06]  /*1800*/  @!P1 BRA `(.L_x_15) ;  /* 0x0000000400489947 */ /* 0x000fec0003800000 */
[----:B------:R-:W-:-:S06]  /*1810*/  UISETP.NE.AND UP0, UPT, UR31, 0x3, UPT ;  /* 0x000000031f00788c */ /* 0x000fcc000bf05270 */
[----:B------:R-:W-:-:S13]  /*1820*/  PLOP3.LUT P1, PT, PT, PT, UP0, 0x80, 0x0 ;  /* 0x000000000000781c */ /* 0x000fda0003f2f008 */
[----:B------:R-:W-:Y:S05]  /*1830*/  @!P1 BRA `(.L_x_16) ;  /* 0x0000000000049947 */ /* 0x000fea0003800000 */
[----:B------:R-:W-:Y:S01]  /*1840*/  BPT.TRAP 0x1 ;  /* 0x000000040000795c */ /* 0x000fe20000300000 */
.L_x_16:
[----:B------:R-:W-:Y:S01]  /*1850*/  ULEA UR4, UR15, UR12, 0x3 ;  /* 0x0000000c0f047291 */ /* 0x000fe2000f8e183f */
[----:B0-----:R-:W-:-:S05]  /*1860*/  IMAD.U32 R10, RZ, RZ, UR17 ;  /* 0x00000011ff0a7e24 */ /* 0x001fca000f8e00ff */
[----:B------:R-:W-:-:S04]  /*1870*/  SHF.L.U32 R10, R10, 0x1f, RZ ;  /* 0x0000001f0a0a7819 */ /* 0x000fc800000006ff */
[----:B------:R0:W2:Y:S01]  /*1880*/  SYNCS.PHASECHK.TRANS64.TRYWAIT P0, [UR4], R10 ;  /* 0x0000000aff0075a7 */ /* 0x0000a20008000144 */
[----:B------:R-:W-:Y:S05]  /*1890*/  @!P1 BRA `(.L_x_17) ;  /* 0x0000000000049947 */ /* 0x000fea0003800000 */
[----:B------:R-:W-:Y:S01]  /*18a0*/  BPT.TRAP 0x1 ;  /* 0x000000040000795c */ /* 0x000fe20000300000 */
.L_x_17:
[----:B--2---:R-:W-:Y:S05]  /*18b0*/  @P0 BRA `(.L_x_18) ;  /* 0x0000000000080947 */ /* 0x004fea0003800000 */
[----:B------:R-:W2:Y:S02]  /*18c0*/  SYNCS.PHASECHK.TRANS64.TRYWAIT P0, [UR4], R10 ;  /* 0x0000000aff0075a7 */ /* 0x000ea40008000144 */
[----:B--2---:R-:W-:Y:S05]  /*18d0*/  @!P0 BRA `(.L_x_19) ;  /* 0x0000004c00508947 */ /* 0x004fea0003800000 */
.L_x_18:
[----:B------:R-:W-:Y:S01]  /*18e0*/  ULDC UR5, c[0x0][0x50c] ;  /* 0x0001430000057ab9 */ /* 0x000fe20000000800 */
[----:B------:R-:W-:Y:S01]  /*18f0*/  ULEA UR8, UR15, UR18, 0x7 ;  /* 0x000000120f087291 */ /* 0x000fe2000f8e383f */
[----:B------:R-:W-:Y:S01]  /*1900*/  WARPGROUP.ARRIVE ;  /* 0x00000000000079c5 */ /* 0x000fe20000000000 */
[----:B------:R-:W-:Y:S01]  /*1910*/  UISETP.NE.AND UP0, UPT, UR5, 0x1, UPT ;  /* 0x000000010500788c */ /* 0x000fe2000bf05270 */
[----:B------:R-:W-:Y:S01]  /*1920*/  CS2R R20, SRZ ;  /* 0x0000000000147805 */ /* 0x000fe2000001ff00 */
[----:B------:R-:W-:Y:S01]  /*1930*/  ULEA UR10, UR15, UR19, 0x7 ;  /* 0x000000130f0a7291 */ /* 0x000fe2000f8e383f */
[----:B------:R-:W-:Y:S01]  /*1940*/  CS2R R22, SRZ ;  /* 0x0000000000167805 */ /* 0x000fe2000001ff00 */
[----:B------:R-:W-:Y:S01]  /*1950*/  USEL UR5, URZ, 0x1, UP0 ;  /* 0x000000013f057887 */ /* 0x000fe20008000000 */
[----:B------:R-:W-:Y:S01]  /*1960*/  CS2R R56, SRZ ;  /* 0x0000000000387805 */ /* 0x000fe2000001ff00 */
[----:B------:R-:W-:Y:S01]  /*1970*/  UMOV UR9, 0xc0000010 ;  /* 0xc000001000097882 */ /* 0x000fe20000000000 */
[----:B------:R-:W-:Y:S01]  /*1980*/  UMOV UR11, 0xc0000010 ;  /* 0xc0000010000b7882 */ /* 0x000fe20000000000 */
[----:B------:R-:W-:Y:S01]  /*1990*/  UMOV UR4, 0x1 ;  /* 0x0000000100047882 */ /* 0x000fe20000000000 */
[----:B------:R-:W-:-:S02]  /*19a0*/  CS2R R58, SRZ ;  /* 0x00000000003a7805 */ /* 0x000fc4000001ff00 */
[----:B------:R-:W-:Y:S01]  /*19b0*/  ISETP.NE.AND P0, PT, RZ, UR5, PT ;  /* 0x00000005ff007c0c */ /* 0x000fe2000bf05270 */
[----:B------:R-:W-:Y:S01]  /*19c0*/  QGMMA.64x64x32.F32.E5M2.E5M2 R24, gdesc[UR8], RZ, !UPT, gsb0 ;  /* 0x00e00000081879f3 */ /* 0x000fe2000c0038ff */
        /* <DEDUP_REMOVED lines=11> */
[----:B------:R-:W-:Y:S01]  /*1a80*/  CS2R R82, SRZ ;  /* 0x0000000000527805 */ /* 0x000fe2000001ff00 */
[----:B------:R-:W-:Y:S06]  /*1a90*/  @!P0 BRA `(.L_x_20) ;  /* 0x0000000000888947 */ /* 0x000fec0003800000 */
[----:B------:R-:W-:Y:S02]  /*1aa0*/  WARPGROUP.DEPBAR.LE gsb0, 0x0 ;  /* 0x00008000000079c5 */ /* 0x000fe40000010000 */
[----:B------:R-:W-:-:S01]  /*1ab0*/  FADD R83, RZ, R24 ;  /* 0x00000018ff537221 */ /* 0x000fc20000000000 */
[----:B------:R-:W-:Y:S01]  /*1ac0*/  FADD R82, RZ, R25 ;  /* 0x00000019ff527221 */ /* 0x000fe20000000000 */
        /* <DEDUP_REMOVED lines=30> */
[----:B------:R-:W-:-:S06]  /*1cb0*/  UMOV UR4, URZ ;  /* 0x0000003f00047c82 */ /* 0x000fcc0008000000 */
.L_x_20:
[----:B------:R-:W-:-:S04]  /*1cc0*/  UIADD3 UR24, UR15, 0x1, URZ ;  /* 0x000000010f187890 */ /* 0x000fc8000fffe03f */
[----:B------:R-:W-:-:S04]  /*1cd0*/  UISETP.NE.AND UP0, UPT, UR24, 0x4, UPT ;  /* 0x000000041800788c */ /* 0x000fc8000bf05270 */
[----:B------:R-:W-:Y:S02]  /*1ce0*/  USEL UR6, URZ, 0x1, UP0 ;  /* 0x000000013f067887 */ /* 0x000fe40008000000 */
[----:B------:R-:W-:Y:S02]  /*1cf0*/  USEL UR24, UR24, URZ, UP0 ;  /* 0x0000003f18187287 */ /* 0x000fe40008000000 */
[----:B------:R-:W-:-:S06]  /*1d00*/  ULOP3.LUT UR6, UR17, UR6, URZ, 0x3c, !UPT ;  /* 0x0000000611067292 */ /* 0x000fcc000f8e3c3f */
[----:B------:R-:W-:Y:S01]  /*1d10*/  IMAD.U32 R13, RZ, RZ, UR6 ;  /* 0x00000006ff0d7e24 */ /* 0x000fe2000f8e00ff */
[----:B------:R-:W-:-:S06]  /*1d20*/  UMOV UR6, 0x1 ;  /* 0x0000000100067882 */ /* 0x000fcc0000000000 */
.L_x_15:
[----:B------:R-:W-:-:S06]  /*1d30*/  UISETP.GE.AND UP0, UPT, UR16, 0x1, UPT ;  /* 0x000000011000788c */ /* 0x000fcc000bf06270 */
[----:B------:R-:W-:-:S13]  /*1d40*/  PLOP3.LUT P0, PT, PT, PT, UP0, 0x80, 0x0 ;  /* 0x000000000000781c */ /* 0x000fda0003f0f008 */
[----:B------:R-:W-:Y:S05]  /*1d50*/  @!P0 BRA `(.L_x_21) ;  /* 0x0000000400588947 */ /* 0x000fea0003800000 */
[----:B0-2---:R-:W-:Y:S01]  /*1d60*/  IMAD.U32 R10, RZ, RZ, UR16 ;  /* 0x00000010ff0a7e24 */ /* 0x005fe2000f8e00ff */
[----:B------:R-:W-:Y:S01]  /*1d70*/  UMOV UR25, UR15 ;  /* 0x0000000f00197c82 */ /* 0x000fe20008000000 */
[----:B------:R-:W-:-:S05]  /*1d80*/  ULDC UR26, c[0x0][0x50c] ;  /* 0x00014300001a7ab9 */ /* 0x000fca0000000800 */
.L_x_29:
[----:B------:R-:W-:-:S06]  /*1d90*/  UISETP.NE.AND UP0, UPT, UR31, 0x3, UPT ;  /* 0x000000031f00788c */ /* 0x000fcc000bf05270 */
[----:B------:R-:W-:-:S13]  /*1da0*/  PLOP3.LUT P1, PT, PT, PT, UP0, 0x80, 0x0 ;  /* 0x000000000000781c */ /* 0x000fda0003f2f008 */
[----:B0-2---:R-:W-:Y:S05]  /*1db0*/  @!P1 BRA `(.L_x_22) ;  /* 0x0000000000049947 */ /* 0x005fea0003800000 */
[----:B------:R-:W-:Y:S01]  /*1dc0*/  BPT.TRAP 0x1 ;  /* 0x000000040000795c */ /* 0x000fe20000300000 */
.L_x_22:
[----:B------:R-:W-:Y:S01]  /*1dd0*/  ULEA UR8, UR24, UR12, 0x3 ;  /* 0x0000000c18087291 */ /* 0x000fe2000f8e183f */
[----:B------:R-:W-:-:S08]  /*1de0*/  SHF.L.U32 R11, R13, 0x1f, RZ ;  /* 0x0000001f0d0b7819 */ /* 0x000fd000000006ff */
[----:B------:R0:W2:Y:S01]  /*1df0*/  SYNCS.PHASECHK.TRANS64.TRYWAIT P0, [UR8], R11 ;  /* 0x0000000bff0075a7 */ /* 0x0000a20008000148 */
[----:B------:R-:W-:Y:S05]  /*1e00*/  @!P1 BRA `(.L_x_23) ;  /* 0x0000000000049947 */ /* 0x000fea0003800000 */
[----:B------:R-:W-:Y:S01]  /*1e10*/  BPT.TRAP 0x1 ;  /* 0x000000040000795c */ /* 0x000fe20000300000 */
.L_x_23:
[----:B--2---:R-:W-:Y:S05]  /*1e20*/  @P0 BRA `(.L_x_24) ;  /* 0x0000000000080947 */ /* 0x004fea0003800000 */
[----:B------:R-:W2:Y:S02]  /*1e30*/  SYNCS.PHASECHK.TRANS64.TRYWAIT P0, [UR8], R11 ;  /* 0x0000000bff0075a7 */ /* 0x000ea40008000148 */
[----:B--2---:R-:W-:Y:S05]  /*1e40*/  @!P0 BRA `(.L_x_25) ;  /* 0x00000048000c8947 */ /* 0x004fea0003800000 */
.L_x_24:
[----:B------:R-:W-:Y:S01]  /*1e50*/  UISETP.NE.AND UP0, UPT, UR5, URZ, UPT ;  /* 0x0000003f0500728c */ /* 0x000fe2000bf05270 */
[----:B------:R-:W-:Y:S01]  /*1e60*/  WARPGROUP.ARRIVE ;  /* 0x00000000000079c5 */ /* 0x000fe20000000000 */
[----:B------:R-:W-:Y:S02]  /*1e70*/  ULEA UR8, UR24, UR18, 0x7 ;  /* 0x0000001218087291 */ /* 0x000fe4000f8e383f */
[----:B------:R-:W-:Y:S02]  /*1e80*/  USEL UR6, UR6, URZ, !UP0 ;  /* 0x0000003f06067287 */ /* 0x000fe4000c000000 */
[----:B------:R-:W-:Y:S02]  /*1e90*/  ULEA UR10, UR24, UR19, 0x7 ;  /* 0x00000013180a7291 */ /* 0x000fe4000f8e383f */
[----:B------:R-:W-:Y:S01]  /*1ea0*/  UISETP.NE.U32.AND UP0, UPT, UR6, URZ, UPT ;  /* 0x0000003f0600728c */ /* 0x000fe2000bf05070 */
[----:B------:R-:W-:Y:S01]  /*1eb0*/  UMOV UR9, 0xc0000010 ;  /* 0xc000001000097882 */ /* 0x000fe20000000000 */
[----:B------:R-:W-:Y:S01]  /*1ec0*/  UMOV UR11, 0xc0000010 ;  /* 0xc0000010000b7882 */ /* 0x000fe20000000000 */
[----:B------:R-:W-:-:S08]  /*1ed0*/  UIADD3 UR4, UR4, 0x1, URZ ;  /* 0x0000000104047890 */ /* 0x000fd0000fffe03f */
[----:B------:R-:W-:Y:S01]  /*1ee0*/  QGMMA.64x64x32.F32.E5M2.E5M2 R24, gdesc[UR8], R24, UP0, gsb0 ;  /* 0x00e00000081879f3 */ /* 0x000fe2000b803818 */
[----:B------:R-:W-:-:S04]  /*1ef0*/  UISETP.NE.AND UP0, UPT, UR4, UR26, UPT ;  /* 0x0000001a0400728c */ /* 0x000fc8000bf05270 */
[----:B------:R-:W-:-:S06]  /*1f00*/  USEL UR5, URZ, 0x1, UP0 ;  /* 0x000000013f057887 */ /* 0x000fcc0008000000 */
[----:B------:R-:W-:Y:S01]  /*1f10*/  ISETP.NE.AND P0, PT, RZ, UR5, PT ;  /* 0x00000005ff007c0c */ /* 0x000fe2000bf05270 */
[----:B------:R-:W-:-:S12]  /*1f20*/  WARPGROUP.DEPBAR.LE gsb0, 0x1 ;  /* 0x00008000000079c5 */ /* 0x000fd80000010100 */
[----:B------:R-:W-:Y:S05]  /*1f30*/  @!P0 BRA `(.L_x_26) ;  /* 0x0000000000888947 */ /* 0x000fea0003800000 */
[----:B------:R-:W-:Y:S02]  /*1f40*/  WARPGROUP.DEPBAR.LE gsb0, 0x0 ;  /* 0x00008000000079c5 */ /* 0x000fe40000010000 */
[----:B------:R-:W-:-:S01]  /*1f50*/  FADD R83, R24, R83 ;  /* 0x0000005318537221 */ /* 0x000fc20000000000 */
[----:B------:R-:W-:Y:S01]  /*1f60*/  FADD R82, R25, R82 ;  /* 0x0000005219527221 */ /* 0x000fe20000000000 */
        /* <DEDUP_REMOVED lines=30> */
[----:B------:R-:W-:-:S06]  /*2150*/  UMOV UR4, URZ ;  /* 0x0000003f00047c82 */ /* 0x000fcc0008000000 */
.L_x_26:
[----:B------:R-:W-:Y:S05]  /*2160*/  @!P1 BRA `(.L_x_27) ;  /* 0x0000000000049947 */ /* 0x000fea0003800000 */
[----:B------:R-:W-:Y:S01]  /*2170*/  BPT.TRAP 0x1 ;  /* 0x000000040000795c */ /* 0x000fe20000300000 */
.L_x_27:
[----:B------:R-:W-:Y:S02]  /*2180*/  UISETP.GT.U32.AND UP0, UPT, UR13, 0x1, UPT ;  /* 0x000000010d00788c */ /* 0x000fe4000bf04070 */
[----:B------:R-:W-:-:S04]  /*2190*/  ULEA UR6, UR25, UR12, 0x3 ;  /* 0x0000000c19067291 */ /* 0x000fc8000f8e183f */
[----:B------:R-:W-:Y:S01]  /*21a0*/  UIADD3 UR6, UR6, 0x20, URZ ;  /* 0x0000002006067890 */ /* 0x000fe2000fffe03f */
[----:B------:R-:W-:-:S03]  /*21b0*/  PLOP3.LUT P0, PT, PT, PT, UP0, 0x80, 0x0 ;  /* 0x000000000000781c */ /* 0x000fc60003f0f008 */
[----:B------:R-:W-:-:S09]  /*21c0*/  UPRMT UR6, URZ, 0x654, UR6 ;  /* 0x000006543f067896 */ /* 0x000fd20008000006 */
[----:B------:R-:W-:Y:S01]  /*21d0*/  SYNCS.ARRIVE.TRANS64.RED.A1T0 RZ, [UR6], RZ ;  /* 0x000000ffffff79a7 */ /* 0x000fe20008100406 */
[----:B------:R-:W-:Y:S05]  /*21e0*/  @P0 BRA `(.L_x_28) ;  /* 0x0000000000040947 */ /* 0x000fea0003800000 */
[----:B------:R-:W-:Y:S01]  /*21f0*/  BPT.TRAP 0x1 ;  /* 0x000000040000795c */ /* 0x000fe20000300000 */
.L_x_28:
[----:B------:R-:W-:Y:S01]  /*2200*/  UIADD3 UR24, UR24, 0x1, URZ ;  /* 0x0000000118187890 */ /* 0x000fe2000fffe03f */
[C---:B------:R-:W-:Y:S01]  /*2210*/  ISETP.GT.AND P0, PT, R10.reuse, 0x1, PT ;  /* 0x000000010a00780c */ /* 0x040fe20003f04270 */
[----:B------:R-:W-:Y:S01]  /*2220*/  UIADD3 UR25, UR25, 0x1, URZ ;  /* 0x0000000119197890 */ /* 0x000fe2000fffe03f */
[----:B------:R-:W-:Y:S01]  /*2230*/  VIADD R10, R10, 0xffffffff ;  /* 0xffffffff0a0a7836 */ /* 0x000fe20000000000 */
[----:B------:R-:W-:Y:S02]  /*2240*/  UISETP.NE.AND UP0, UPT, UR24, 0x4, UPT ;  /* 0x000000041800788c */ /* 0x000fe4000bf05270 */
[----:B------:R-:W-:Y:S02]  /*2250*/  UISETP.NE.AND UP1, UPT, UR25, 0x4, UPT ;  /* 0x000000041900788c */ /* 0x000fe4000bf25270 */
[----:B------:R-:W-:Y:S02]  /*2260*/  USEL UR6, URZ, 0x1, UP0 ;  /* 0x000000013f067887 */ /* 0x000fe40008000000 */
[----:B------:R-:W-:-:S02]  /*2270*/  USEL UR24, UR24, URZ, UP0 ;  /* 0x0000003f18187287 */ /* 0x000fc40008000000 */
[----:B------:R-:W-:Y:S02]  /*2280*/  USEL UR25, UR25, URZ, UP1 ;  /* 0x0000003f19197287 */ /* 0x000fe40008800000 */
[----:B------:R-:W-:Y:S01]  /*2290*/  LOP3.LUT R13, R13, UR6, RZ, 0x3c, !PT ;  /* 0x000000060d0d7c12 */ /* 0x000fe2000f8e3cff */
[----:B------:R-:W-:Y:S01]  /*22a0*/  UMOV UR6, 0x1 ;  /* 0x0000000100067882 */ /* 0x000fe20000000000 */
[----:B------:R-:W-:Y:S08]  /*22b0*/  @P0 BRA `(.L_x_29) ;  /* 0xfffffff800b40947 */ /* 0x000ff0000383ffff */
.L_x_21:
[----:B------:R-:W-:Y:S01]  /*22c0*/  UISETP.NE.AND UP0, UPT, UR4, URZ, UPT ;  /* 0x0000003f0400728c */ /* 0x000fe2000bf05270 */
[----:B0-2---:R-:W0:Y:S03]  /*22d0*/  LDC R10, c[0x0][0x28c] ;  /* 0x0000a300ff0a7b82 */ /* 0x005e260000000800 */
[----:B------:R-:W-:-:S06]  /*22e0*/  USEL UR4, URZ, 0x1, !UP0 ;  /* 0x000000013f047887 */ /* 0x000fcc000c000000 */
[----:B------:R-:W-:-:S13]  /*22f0*/  ISETP.NE.AND P0, PT, RZ, UR4, PT ;  /* 0x00000004ff007c0c */ /* 0x000fda000bf05270 */
[----:B------:R-:W-:Y:S05]  /*2300*/  @!P0 BRA `(.L_x_30) ;  /* 0x0000000000848947 */ /* 0x000fea0003800000 */
[----:B------:R-:W-:Y:S02]  /*2310*/  WARPGROUP.DEPBAR.LE gsb0, 0x0 ;  /* 0x00008000000079c5 */ /* 0x000fe40000010000 */
[----:B------:R-:W-:Y:S01]  /*2320*/  FADD R83, R24, R83 ;  /* 0x0000005318537221 */ /* 0x000fe20000000000 */
        /* <DEDUP_REMOVED lines=30> */
[----:B------:R-:W-:-:S07]  /*2510*/  FADD R20, R20, R55 ;  /* 0x0000003714147221 */ /* 0x000fce0000000000 */
.L_x_30:
[----:B0-----:R-:W-:Y:S01]  /*2520*/  ISETP.GE.AND P0, PT, R10, 0x1, PT ;  /* 0x000000010a00780c */ /* 0x001fe20003f06270 */
[----:B------:R0:W-:Y:S01]  /*2530*/  SYNCS.ARRIVE.TRANS64.A1T0 RZ, [R85+UR33], RZ ;  /* 0x000000ff55ff79a7 */ /* 0x0001e20008100021 */
[----:B------:R-:W-:-:S11]  /*2540*/  WARPGROUP.DEPBAR.LE gsb0, 0x0 ;  /* 0x00008000000079c5 */ /* 0x000fd60000010000 */
[----:B------:R-:W-:Y:S05]  /*2550*/  @!P0 BRA `(.L_x_31) ;  /* 0x0000000000388947 */ /* 0x000fea0003800000 */
[----:B------:R-:W-:-:S06]  /*2560*/  UISETP.NE.AND UP0, UPT, UR31, 0x3, UPT ;  /* 0x000000031f00788c */ /* 0x000fcc000bf05270 */
[----:B------:R-:W-:-:S13]  /*2570*/  PLOP3.LUT P0, PT, PT, PT, UP0, 0x80, 0x0 ;  /* 0x000000000000781c */ /* 0x000fda0003f0f008 */
[----:B------:R-:W-:Y:S05]  /*2580*/  @!P0 BRA `(.L_x_32) ;  /* 0x0000000000048947 */ /* 0x000fea0003800000 */
[----:B------:R-:W-:Y:S01]  /*2590*/  BPT.TRAP 0x1 ;  /* 0x000000040000795c */ /* 0x000fe20000300000 */
.L_x_32:
[----:B------:R-:W-:Y:S02]  /*25a0*/  UIADD3 UR4, UR16, UR15, URZ ;  /* 0x0000000f10047290 */ /* 0x000fe4000fffe03f */
[----:B------:R-:W-:Y:S02]  /*25b0*/  UISETP.GT.U32.AND UP0, UPT, UR13, 0x1, UPT ;  /* 0x000000010d00788c */ /* 0x000fe4000bf04070 */
[----:B------:R-:W-:-:S04]  /*25c0*/  USHF.L.U32 UR4, UR4, 0x3, URZ ;  /* 0x0000000304047899 */ /* 0x000fc8000800063f */
[----:B------:R-:W-:Y:S01]  /*25d0*/  ULOP3.LUT UR4, UR4, 0x18, URZ, 0xc0, !UPT ;  /* 0x0000001804047892 */ /* 0x000fe2000f8ec03f */
[----:B------:R-:W-:-:S03]  /*25e0*/  PLOP3.LUT P0, PT, PT, PT, UP0, 0x80, 0x0 ;  /* 0x000000000000781c */ /* 0x000fc60003f0f008 */
[----:B------:R-:W-:-:S04]  /*25f0*/  UIADD3 UR4, UR12, 0x20, UR4 ;  /* 0x000000200c047890 */ /* 0x000fc8000fffe004 */
[----:B------:R-:W-:-:S09]  /*2600*/  UPRMT UR4, URZ, 0x654, UR4 ;  /* 0x000006543f047896 */ /* 0x000fd20008000004 */
[----:B------:R-:W-:Y:S01]  /*2610*/  SYNCS.ARRIVE.TRANS64.RED.A1T0 RZ, [UR4], RZ ;  /* 0x000000ffffff79a7 */ /* 0x000fe20008100404 */
[----:B------:R-:W-:Y:S05]  /*2620*/  @P0 BRA `(.L_x_31) ;  /* 0x0000000000040947 */ /* 0x000fea0003800000 */
[----:B------:R-:W-:Y:S01]  /*2630*/  BPT.TRAP 0x1 ;  /* 0x000000040000795c */ /* 0x000fe20000300000 */
.L_x_31:
[----:B------:R-:W-:Y:S01]  /*2640*/  SHF.L.U32 R10, R84, 0x1f, RZ ;  /* 0x0000001f540a7819 */ /* 0x000fe200000006ff */
[----:B------:R-:W2:Y:S01]  /*2650*/  LDC R25, c[0x0][0x288] ;  /* 0x0000a200ff197b82 */ /* 0x000ea20000000800 */
[----:B------:R-:W-:Y:S02]  /*2660*/  IMAD.SHL.U32 R24, R2, 0x40, RZ ;  /* 0x0000004002187824 */ /* 0x000fe400078e00ff */
[----:B------:R-:W3:Y:S02]  /*2670*/  SYNCS.PHASECHK.TRANS64.TRYWAIT P0, [R15+URZ+0x8], R10 ;  /* 0x0000080a0f0075a7 */ /* 0x000ee4000800017f */
[----:B---3--:R-:W-:Y:S05]  /*2680*/  @!P0 BRA `(.L_x_33) ;  /* 0x0000004000148947 */ /* 0x008fea0003800000 */
.L_x_127:
[----:B------:R-:W-:Y:S01]  /*2690*/  ULDC UR4, c[0x0][0x284] ;  /* 0x0000a10000047ab9 */ /* 0x000fe20000000800 */
[----:B------:R-:W-:Y:S01]  /*26a0*/  IMAD.SHL.U32 R28, R3, 0x40, RZ ;  /* 0x00000040031c7824 */ /* 0x000fe200078e00ff */
[----:B------:R-:W-:-:S04]  /*26b0*/  ISETP.GE.AND P0, PT, R24, UR4, PT ;  /* 0x0000000418007c0c */ /* 0x000fc8000bf06270 */
[----:B--2---:R-:W-:-:S13]  /*26c0*/  ISETP.GE.OR P0, PT, R28, R25, P0 ;  /* 0x000000191c00720c */ /* 0x004fda0000706670 */
[----:B------:R-:W-:Y:S05]  /*26d0*/  @P0 BRA `(.L_x_34) ;  /* 0x0000002400d00947 */ /* 0x000fea0003800000 */
[----:B------:R-:W2:Y:S01]  /*26e0*/  LDC.64 R16, c[0x0][0x5c8] ;  /* 0x00017200ff107b82 */ /* 0x000ea20000000a00 */
[----:B------:R-:W-:Y:S01]  /*26f0*/  IMAD.SHL.U32 R12, R14, 0x2, RZ ;  /* 0x000000020e0c7824 */ /* 0x000fe200078e00ff */
[----:B------:R-:W-:Y:S01]  /*2700*/  SHF.R.S32.HI R30, RZ, 0x1f, R4 ;  /* 0x0000001fff1e7819 */ /* 0x000fe20000011404 */
[----:B------:R-:W-:Y:S01]  /*2710*/  ULDC.64 UR4, c[0x0][0x5d0] ;  /* 0x0001740000047ab9 */ /* 0x000fe20000000a00 */
[----:B------:R-:W-:Y:S01]  /*2720*/  IMAD.WIDE R26, R2, 0x40, R8 ;  /* 0x00000040021a7825 */ /* 0x000fe200078e0208 */
[----:B------:R-:W-:Y:S01]  /*2730*/  SHF.R.S32.HI R29, RZ, 0x1f, R28 ;  /* 0x0000001fff1d7819 */ /* 0x000fe2000001141c */
[----:B------:R-:W-:Y:S01]  /*2740*/  BSSY B0, `(.L_x_34) ;  /* 0x000026d000007945 */ /* 0x000fe20003800000 */
[----:B------:R-:W-:Y:S01]  /*2750*/  SHF.R.S32.HI R13, RZ, 0x1f, R12 ;  /* 0x0000001fff0d7819 */ /* 0x000fe2000001140c */
[----:B------:R-:W-:Y:S02]  /*2760*/  IMAD R3, R30, UR4, RZ ;  /* 0x000000041e037c24 */ /* 0x000fe4000f8e02ff */
[----:B------:R-:W-:-:S02]  /*2770*/  IMAD R25, R14, -0x2, R25 ;  /* 0xfffffffe0e197824 */ /* 0x000fc400078e0219 */
[----:B---3--:R-:W-:-:S04]  /*2780*/  IMAD.WIDE.U32 R10, R4, UR4, R12 ;  /* 0x00000004040a7c25 */ /* 0x008fc8000f8e000c */
[----:B------:R-:W-:Y:S01]  /*2790*/  IMAD R3, R4, UR5, R3 ;  /* 0x0000000504037c24 */ /* 0x000fe2000f8e0203 */
[----:B------:R-:W-:Y:S01]  /*27a0*/  IADD3 R2, P0, R28, R10, RZ ;  /* 0x0000000a1c027210 */ /* 0x000fe20007f1e0ff */
[----:B------:R-:W-:Y:S01]  /*27b0*/  ULDC.64 UR4, c[0x0][0x5c0] ;  /* 0x0001700000047ab9 */ /* 0x000fe20000000a00 */
[----:B------:R-:W-:Y:S02]  /*27c0*/  IMAD.IADD R24, R19, 0x1, -R24 ;  /* 0x0000000113187824 */ /* 0x000fe400078e0a18 */
[----:B------:R-:W-:Y:S01]  /*27d0*/  IADD3.X R3, R29, R11, R3, P0, !PT ;  /* 0x0000000b1d037210 */ /* 0x000fe200007fe403 */
[----:B------:R-:W-:Y:S02]  /*27e0*/  IMAD.IADD R25, R25, 0x1, -R28 ;  /* 0x0000000119197824 */ /* 0x000fe400078e0a1c */
[-C--:B--2---:R-:W-:Y:S02]  /*27f0*/  IMAD R10, R27, R16.reuse, RZ ;  /* 0x000000101b0a7224 */ /* 0x084fe400078e02ff */
[----:B------:R-:W-:-:S04]  /*2800*/  IMAD.WIDE.U32 R2, R26, R16, R2 ;  /* 0x000000101a027225 */ /* 0x000fc800078e0002 */
[----:B------:R-:W-:Y:S01]  /*2810*/  IMAD R11, R26, R17, R10 ;  /* 0x000000111a0b7224 */ /* 0x000fe200078e020a */
[----:B------:R-:W-:Y:S02]  /*2820*/  LEA R10, P0, R16, R2, 0x3 ;  /* 0x00000002100a7211 */ /* 0x000fe400078018ff */
[----:B------:R-:W-:Y:S01]  /*2830*/  IADD3 R2, P1, R2, UR4, RZ ;  /* 0x0000000402027c10 */ /* 0x000fe2000ff3e0ff */
[----:B------:R-:W-:Y:S01]  /*2840*/  IMAD.IADD R3, R3, 0x1, R11 ;  /* 0x0000000103037824 */ /* 0x000fe200078e020b */
[----:B------:R-:W-:-:S04]  /*2850*/  IADD3 R10, P2, R10, UR4, RZ ;  /* 0x000000040a0a7c10 */ /* 0x000fc8000ff5e0ff */
[----:B------:R-:W-:Y:S02]  /*2860*/  LEA.HI.X R11, R16, R3, R17, 0x3, P0 ;  /* 0x00000003100b7211 */ /* 0x000fe400000f1c11 */
[----:B-1---5:R-:W-:Y:S02]  /*2870*/  FSETP.NEU.AND P0, PT, R7, RZ, PT ;  /* 0x000000ff0700720b */ /* 0x022fe40003f0d000 */
[----:B------:R-:W-:Y:S02]  /*2880*/  IADD3.X R3, R3, UR5, RZ, P1, !PT ;  /* 0x0000000503037c10 */ /* 0x000fe40008ffe4ff */
[----:B------:R-:W-:-:S09]  /*2890*/  IADD3.X R11, R11, UR5, RZ, P2, !PT ;  /* 0x000000050b0b7c10 */ /* 0x000fd200097fe4ff */
[----:B------:R-:W-:Y:S05]  /*28a0*/  @!P0 BRA `(.L_x_35) ;  /* 0x0000001c00188947 */ /* 0x000fea0003800000 */
[----:B------:R-:W-:Y:S01]  /*28b0*/  ULDC.64 UR4, c[0x0][0x5b8] ;  /* 0x00016e0000047ab9 */ /* 0x000fe20000000a00 */
[----:B------:R-:W-:Y:S01]  /*28c0*/  ULDC.64 UR8, c[0x0][0x5a8] ;  /* 0x00016a0000087ab9 */ /* 0x000fe20000000a00 */
[----:B------:R-:W-:Y:S01]  /*28d0*/  IMAD.WIDE.U32 R12, R4, UR4, R12 ;  /* 0x00000004040c7c25 */ /* 0x000fe2000f8e000c */
[----:B------:R-:W-:Y:S03]  /*28e0*/  BSSY B1, `(.L_x_36) ;  /* 0x0000010000017945 */ /* 0x000fe60003800000 */
[----:B------:R-:W-:Y:S01]  /*28f0*/  IMAD R17, R30, UR4, RZ ;  /* 0x000000041e117c24 */ /* 0x000fe2000f8e02ff */
[----:B------:R-:W-:-:S03]  /*2900*/  IADD3 R16, P0, R28, R12, RZ ;  /* 0x0000000c1c107210 */ /* 0x000fc60007f1e0ff */
[----:B------:R-:W-:Y:S01]  /*2910*/  IMAD R17, R4, UR5, R17 ;  /* 0x0000000504117c24 */ /* 0x000fe2000f8e0211 */
[----:B------:R-:W-:Y:S01]  /*2920*/  ULDC.64 UR4, c[0x0][0x5b0] ;  /* 0x00016c0000047ab9 */ /* 0x000fe20000000a00 */
[----:B------:R-:W-:-:S03]  /*2930*/  PRMT R4, RZ, 0x7610, R4 ;  /* 0x00007610ff047816 */ /* 0x000fc60000000004 */
[----:B------:R-:W-:Y:S01]  /*2940*/  IADD3.X R17, R29, R13, R17, P0, !PT ;  /* 0x0000000d1d117210 */ /* 0x000fe200007fe411 */
[----:B------:R-:W-:Y:S01]  /*2950*/  IMAD R29, R27, UR4, RZ ;  /* 0x000000041b1d7c24 */ /* 0x000fe2000f8e02ff */
[----:B------:R-:W-:Y:S01]  /*2960*/  ISETP.GE.AND P0, PT, R25, 0x1, PT ;  /* 0x000000011900780c */ /* 0x000fe20003f06270 */
[----:B------:R-:W-:-:S03]  /*2970*/  IMAD.WIDE.U32 R12, R26, UR4, R16 ;  /* 0x000000041a0c7c25 */ /* 0x000fc6000f8e0010 */
[----:B------:R-:W-:Y:S01]  /*2980*/  ISETP.LT.OR P2, PT, R24, 0x1, !P0 ;  /* 0x000000011800780c */ /* 0x000fe20004741670 */
[----:B------:R-:W-:Y:S01]  /*2990*/  IMAD R29, R26, UR5, R29 ;  /* 0x000000051a1d7c24 */ /* 0x000fe2000f8e021d */
[----:B------:R-:W-:-:S04]  /*29a0*/  IADD3 R12, P1, R12, UR8, RZ ;  /* 0x000000080c0c7c10 */ /* 0x000fc8000ff3e0ff */
[----:B------:R-:W-:-:S07]  /*29b0*/  IADD3.X R13, R13, UR9, R29, P1, !PT ;  /* 0x000000090d0d7c10 */ /* 0x000fce0008ffe41d */
[----:B------:R-:W-:Y:S05]  /*29c0*/  @P2 BRA `(.L_x_37) ;  /* 0x0000000000042947 */ /* 0x000fea0003800000 */
[----:B------:R1:W5:Y:S02]  /*29d0*/  LDG.E.U8 R4, desc[UR22][R12.64] ;  /* 0x000000160c047981 */ /* 0x000364000c1e1100 */
.L_x_37:
[----:B------:R-:W-:Y:S05]  /*29e0*/  BSYNC B1 ;  /* 0x0000000000017941 */ /* 0x000fea0003800000 */
.L_x_36:
[----:B-----5:R-:W-:Y:S01]  /*29f0*/  LOP3.LUT R4, R4, 0xff, RZ, 0xc0, !PT ;  /* 0x000000ff04047812 */ /* 0x020fe200078ec0ff */
[----:B------:R-:W-:Y:S01]  /*2a00*/  BSSY B1, `(.L_x_38) ;  /* 0x000000c000017945 */ /* 0x000fe20003800000 */
[----:B------:R-:W-:Y:S02]  /*2a10*/  ISETP.GE.AND P1, PT, R25, 0x2, PT ;  /* 0x000000021900780c */ /* 0x000fe40003f26270 */
[----:B------:R-:W-:Y:S02]  /*2a20*/  F2FP.F16.E5M2.UNPACK_B R4, R4 ;  /* 0x00000004ff04723e */ /* 0x000fe400020004ff */
[----:B------:R-:W-:-:S03]  /*2a30*/  ISETP.LT.OR P3, PT, R24, 0x1, !P1 ;  /* 0x000000011800780c */ /* 0x000fc60004f61670 */
[----:B------:R-:W-:-:S05]  /*2a40*/  HADD2.F32 R4, -RZ, R4.H0_H0 ;  /* 0x20000004ff047230 */ /* 0x000fca0000004100 */
[----:B------:R-:W-:-:S04]  /*2a50*/  FMUL R4, R4, R7 ;  /* 0x0000000704047220 */ /* 0x000fc80000400000 */
[----:B------:R-:W-:-:S05]  /*2a60*/  FFMA R4, R83, R6, R4 ;  /* 0x0000000653047223 */ /* 0x000fca0000000004 */
[----:B------:R-:W-:Y:S02]  /*2a70*/  F2FP.SATFINITE.E5M2.F32.PACK_AB_MERGE_C R29, RZ, R4, RZ ;  /* 0x00000004ff1d723e */ /* 0x000fe400048060ff */
[----:B------:R-:W-:-:S03]  /*2a80*/  PRMT R4, RZ, 0x7610, R4 ;  /* 0x00007610ff047816 */ /* 0x000fc60000000004 */
[----:B------:R2:W-:Y:S01]  /*2a90*/  @!P2 STG.E.U8 desc[UR22][R2.64], R29 ;  /* 0x0000001d0200a986 */ /* 0x0005e2000c101116 */
[----:B------:R-:W-:Y:S05]  /*2aa0*/  @P3 BRA `(.L_x_39) ;  /* 0x0000000000043947 */ /* 0x000fea0003800000 */
[----:B------:R3:W5:Y:S02]  /*2ab0*/  LDG.E.U8 R4, desc[UR22][R12.64+0x1] ;  /* 0x000001160c047981 */ /* 0x000764000c1e1100 */
.L_x_39:
[----:B------:R-:W-:Y:S05]  /*2ac0*/  BSYNC B1 ;  /* 0x0000000000017941 */ /* 0x000fea0003800000 */
.L_x_38:
[----:B-----5:R-:W-:Y:S01]  /*2ad0*/  LOP3.LUT R4, R4, 0xff, RZ, 0xc0, !PT ;  /* 0x000000ff04047812 */ /* 0x020fe200078ec0ff */
[----:B------:R-:W-:Y:S01]  /*2ae0*/  BSSY B1, `(.L_x_40) ;  /* 0x0000012000017945 */ /* 0x000fe20003800000 */
[----:B--2---:R-:W-:Y:S02]  /*2af0*/  IADD3 R29, P2, R26, 0x8, RZ ;  /* 0x000000081a1d7810 */ /* 0x004fe40007f5e0ff */
[----:B------:R-:W-:Y:S02]  /*2b00*/  F2FP.F16.E5M2.UNPACK_B R4, R4 ;  /* 0x00000004ff04723e */ /* 0x000fe400020004ff */
[----:B------:R-:W-:Y:S01]  /*2b10*/  ISETP.LT.OR P0, PT, R24, 0x9, !P0 ;  /* 0x000000091800780c */ /* 0x000fe20004701670 */
[----:B------:R-:W-:Y:S02]  /*2b20*/  IMAD.X R26, RZ, RZ, R27, P2 ;  /* 0x000000ffff1a7224 */ /* 0x000fe400010e061b */
[----:B------:R-:W-:Y:S02]  /*2b30*/  HADD2.F32 R4, -RZ, R4.H0_H0 ;  /* 0x20000004ff047230 */ /* 0x000fe40000004100 */
[----:B------:R-:W-:-:S02]  /*2b40*/  IMAD R26, R26, UR4, RZ ;  /* 0x000000041a1a7c24 */ /* 0x000fc4000f8e02ff */
[----:B------:R-:W-:-:S04]  /*2b50*/  IMAD.WIDE.U32 R16, R29, UR4, R16 ;  /* 0x000000041d107c25 */ /* 0x000fc8000f8e0010 */
[----:B------:R-:W-:Y:S01]  /*2b60*/  FMUL R27, R4, R7 ;  /* 0x00000007041b7220 */ /* 0x000fe20000400000 */
[----:B------:R-:W-:Y:S01]  /*2b70*/  PRMT R4, RZ, 0x7610, R4 ;  /* 0x00007610ff047816 */ /* 0x000fe20000000004 */
[----:B------:R-:W-:Y:S02]  /*2b80*/  IMAD R29, R29, UR5, R26 ;  /* 0x000000051d1d7c24 */ /* 0x000fe4000f8e021a */
[----:B------:R-:W-:Y:S01]  /*2b90*/  FFMA R27, R82, R6, R27 ;  /* 0x00000006521b7223 */ /* 0x000fe2000000001b */
[----:B------:R-:W-:-:S04]  /*2ba0*/  IADD3 R16, P2, R16, UR8, RZ ;  /* 0x0000000810107c10 */ /* 0x000fc8000ff5e0ff */
[----:B------:R-:W-:Y:S02]  /*2bb0*/  F2FP.SATFINITE.E5M2.F32.PACK_AB_MERGE_C R27, RZ, R27, RZ ;  /* 0x0000001bff1b723e */ /* 0x000fe400048060ff */
[----:B------:R-:W-:-:S03]  /*2bc0*/  IADD3.X R17, R17, UR9, R29, P2, !PT ;  /* 0x0000000911117c10 */ /* 0x000fc600097fe41d */
[----:B------:R2:W-:Y:S01]  /*2bd0*/  @!P3 STG.E.U8 desc[UR22][R2.64+0x1], R27 ;  /* 0x0000011b0200b986 */ /* 0x0005e2000c101116 */
[----:B------:R-:W-:Y:S05]  /*2be0*/  @P0 BRA `(.L_x_41) ;  /* 0x0000000000040947 */ /* 0x000fea0003800000 */
[----:B------:R4:W5:Y:S02]  /*2bf0*/  LDG.E.U8 R4, desc[UR22][R16.64] ;  /* 0x0000001610047981 */ /* 0x000964000c1e1100 */
.L_x_41:
[----:B------:R-:W-:Y:S05]  /*2c00*/  BSYNC B1 ;  /* 0x0000000000017941 */ /* 0x000fea0003800000 */
.L_x_40:
[----:B-----5:R-:W-:Y:S01]  /*2c10*/  LOP3.LUT R4, R4, 0xff, RZ, 0xc0, !PT ;  /* 0x000000ff04047812 */ /* 0x020fe200078ec0ff */
[----:B------:R-:W-:Y:S01]  /*2c20*/  BSSY B1, `(.L_x_42) ;  /* 0x000000b000017945 */ /* 0x000fe20003800000 */
[----:B------:R-:W-:Y:S02]  /*2c30*/  ISETP.LT.OR P1, PT, R24, 0x9, !P1 ;  /* 0x000000091800780c */ /* 0x000fe40004f21670 */
[----:B------:R-:W-:-:S05]  /*2c40*/  F2FP.F16.E5M2.UNPACK_B R4, R4 ;  /* 0x00000004ff04723e */ /* 0x000fca00020004ff */
[----:B------:R-:W-:-:S05]  /*2c50*/  HADD2.F32 R4, -RZ, R4.H0_H0 ;  /* 0x20000004ff047230 */ /* 0x000fca0000004100 */
[----:B------:R-:W-:-:S04]  /*2c60*/  FMUL R4, R4, R7 ;  /* 0x0000000704047220 */ /* 0x000fc80000400000 */
[----:B------:R-:W-:-:S05]  /*2c70*/  FFMA R4, R81, R6, R4 ;  /* 0x0000000651047223 */ /* 0x000fca0000000004 */
[----:B--2---:R-:W-:Y:S02]  /*2c80*/  F2FP.SATFINITE.E5M2.F32.PACK_AB_MERGE_C R27, RZ, R4, RZ ;  /* 0x00000004ff1b723e */ /* 0x004fe400048060ff */
[----:B------:R-:W-:-:S03]  /*2c90*/  PRMT R4, RZ, 0x7610, R4 ;  /* 0x00007610ff047816 */ /* 0x000fc60000000004 */
[----:B------:R2:W-:Y:S01]  /*2ca0*/  @!P0 STG.E.U8 desc[UR22][R10.64], R27 ;  /* 0x0000001b0a008986 */ /* 0x0005e2000c101116 */
[----:B------:R-:W-:Y:S05]  /*2cb0*/  @P1 BRA `(.L_x_43) ;  /* 0x0000000000041947 */ /* 0x000fea0003800000 */
[----:B------:R0:W5:Y:S02]  /*2cc0*/  LDG.E.U8 R4, desc[UR22][R16.64+0x1] ;  /* 0x0000011610047981 */ /* 0x000164000c1e1100 */
.L_x_43:
[----:B------:R-:W-:Y:S05]  /*2cd0*/  BSYNC B1 ;  /* 0x0000000000017941 */ /* 0x000fea0003800000 */
.L_x_42:
[----:B-----5:R-:W-:Y:S01]  /*2ce0*/  LOP3.LUT R4, R4, 0xff, RZ, 0xc0, !PT ;  /* 0x000000ff04047812 */ /* 0x020fe200078ec0ff */
[----:B------:R-:W-:Y:S01]  /*2cf0*/  BSSY B1, `(.L_x_44) ;  /* 0x000000c000017945 */ /* 0x000fe20003800000 */
[----:B------:R-:W-:Y:S02]  /*2d00*/  ISETP.GE.AND P0, PT, R25, 0x9, PT ;  /* 0x000000091900780c */ /* 0x000fe40003f06270 */
[----:B------:R-:W-:Y:S02]  /*2d10*/  F2FP.F16.E5M2.UNPACK_B R4, R4 ;  /* 0x00000004ff04723e */ /* 0x000fe400020004ff */
[----:B------:R-:W-:-:S03]  /*2d20*/  ISETP.LT.OR P2, PT, R24, 0x1, !P0 ;  /* 0x000000011800780c */ /* 0x000fc60004741670 */
[----:B------:R-:W-:-:S05]  /*2d30*/  HADD2.F32 R4, -RZ, R4.H0_H0 ;  /* 0x20000004ff047230 */ /* 0x000fca0000004100 */
[----:B--2---:R-:W-:Y:S01]  /*2d40*/  FMUL R27, R4, R7 ;  /* 0x00000007041b7220 */ /* 0x004fe20000400000 */
[----:B------:R-:W-:-:S03]  /*2d50*/  PRMT R4, RZ, 0x7610, R4 ;  /* 0x00007610ff047816 */ /* 0x000fc60000000004 */
[----:B------:R-:W-:-:S05]  /*2d60*/  FFMA R27, R80, R6, R27 ;  /* 0x00000006501b7223 */ /* 0x000fca000000001b */
[----:B------:R-:W-:-:S05]  /*2d70*/  F2FP.SATFINITE.E5M2.F32.PACK_AB_MERGE_C R27, RZ, R27, RZ ;  /* 0x0000001bff1b723e */ /* 0x000fca00048060ff */
[----:B------:R2:W-:Y:S01]  /*2d80*/  @!P1 STG.E.U8 desc[UR22][R10.64+0x1], R27 ;  /* 0x0000011b0a009986 */ /* 0x0005e2000c101116 */
[----:B------:R-:W-:Y:S05]  /*2d90*/  @P2 BRA `(.L_x_45) ;  /* 0x0000000000042947 */ /* 0x000fea0003800000 */
[----:B------:R0:W5:Y:S02]  /*2da0*/  LDG.E.U8 R4, desc[UR22][R12.64+0x8] ;  /* 0x000008160c047981 */ /* 0x000164000c1e1100 */
.L_x_45:
[----:B------:R-:W-:Y:S05]  /*2db0*/  BSYNC B1 ;  /* 0x0000000000017941 */ /* 0x000fea0003800000 */
.L_x_44:
        /* <DEDUP_REMOVED lines=13> */
.L_x_47:
[----:B------:R-:W-:Y:S05]  /*2e90*/  BSYNC B1 ;  /* 0x0000000000017941 */ /* 0x000fea0003800000 */
.L_x_46:
[----:B-----5:R-:W-:Y:S01]  /*2ea0*/  LOP3.LUT R4, R4, 0xff, RZ, 0xc0, !PT ;  /* 0x000000ff04047812 */ /* 0x020fe200078ec0ff */
[----:B------:R-:W-:Y:S01]  /*2eb0*/  BSSY B1, `(.L_x_48) ;  /* 0x000000b000017945 */ /* 0x000fe20003800000 */
[----:B------:R-:W-:Y:S02]  /*2ec0*/  ISETP.LT.OR P0, PT, R24, 0x9, !P0 ;  /* 0x000000091800780c */ /* 0x000fe40004701670 */
[----:B------:R-:W-:-:S05]  /*2ed0*/  F2FP.F16.E5M2.UNPACK_B R4, R4 ;  /* 0x00000004ff04723e */ /* 0x000fca00020004ff */
        /* <DEDUP_REMOVED lines=8> */
.L_x_49:
[----:B------:R-:W-:Y:S05]  /*2f60*/  BSYNC B1 ;  /* 0x0000000000017941 */ /* 0x000fea0003800000 */
.L_x_48:
        /* <DEDUP_REMOVED lines=12> */
.L_x_51:
[----:B------:R-:W-:Y:S05]  /*3030*/  BSYNC B1 ;  /* 0x0000000000017941 */ /* 0x000fea0003800000 */
.L_x_50:
        /* <DEDUP_REMOVED lines=13> */
.L_x_53:
[----:B------:R-:W-:Y:S05]  /*3110*/  BSYNC B1 ;  /* 0x0000000000017941 */ /* 0x000fea0003800000 */
.L_x_52:
        /* <DEDUP_REMOVED lines=13> */
.L_x_55:
[----:B------:R-:W-:Y:S05]  /*31f0*/  BSYNC B1 ;  /* 0x0000000000017941 */ /* 0x000fea0003800000 */
.L_x_54:
        /* <DEDUP_REMOVED lines=12> */
.L_x_57:
[----:B------:R-:W-:Y:S05]  /*32c0*/  BSYNC B1 ;  /* 0x0000000000017941 */ /* 0x000fea0003800000 */
.L_x_56:
        /* <DEDUP_REMOVED lines=12> */
.L_x_59:
[----:B------:R-:W-:Y:S05]  /*3390*/  BSYNC B1 ;  /* 0x0000000000017941 */ /* 0x000fea0003800000 */
.L_x_58:
        /* <DEDUP_REMOVED lines=13> */
.L_x_61:
[----:B------:R-:W-:Y:S05]  /*3470*/  BSYNC B1 ;  /* 0x0000000000017941 */ /* 0x000fea0003800000 */
.L_x_60:
        /* <DEDUP_REMOVED lines=13> */
.L_x_63:
[----:B------:R-:W-:Y:S05]  /*3550*/  BSYNC B1 ;  /* 0x0000000000017941 */ /* 0x000fea0003800000 */
.L_x_62:
        /* <DEDUP_REMOVED lines=12> */
.L_x_65:
[----:B------:R-:W-:Y:S05]  /*3620*/  BSYNC B1 ;  /* 0x0000000000017941 */ /* 0x000fea0003800000 */
.L_x_64:
        /* <DEDUP_REMOVED lines=12> */
.L_x_67:
[----:B------:R-:W-:Y:S05]  /*36f0*/  BSYNC B1 ;  /* 0x0000000000017941 */ /* 0x000fea0003800000 */
.L_x_66:
        /* <DEDUP_REMOVED lines=13> */
.L_x_69:
[----:B------:R-:W-:Y:S05]  /*37d0*/  BSYNC B1 ;  /* 0x0000000000017941 */ /* 0x000fea0003800000 */
.L_x_68:
        /* <DEDUP_REMOVED lines=13> */
.L_x_71:
[----:B------:R-:W-:Y:S05]  /*38b0*/  BSYNC B1 ;  /* 0x0000000000017941 */ /* 0x000fea0003800000 */
.L_x_70:
        /* <DEDUP_REMOVED lines=12> */
.L_x_73:
[----:B------:R-:W-:Y:S05]  /*3980*/  BSYNC B1 ;  /* 0x0000000000017941 */ /* 0x000fea0003800000 */
.L_x_72:
        /* <DEDUP_REMOVED lines=12> */
.L_x_75:
[----:B------:R-:W-:Y:S05]  /*3a50*/  BSYNC B1 ;  /* 0x0000000000017941 */ /* 0x000fea0003800000 */
.L_x_74:
        /* <DEDUP_REMOVED lines=13> */
.L_x_77:
[----:B------:R-:W-:Y:S05]  /*3b30*/  BSYNC B1 ;  /* 0x0000000000017941 */ /* 0x000fea0003800000 */
.L_x_76:
        /* <DEDUP_REMOVED lines=13> */
.L_x_79:
[----:B------:R-:W-:Y:S05]  /*3c10*/  BSYNC B1 ;  /* 0x0000000000017941 */ /* 0x000fea0003800000 */
.L_x_78:
        /* <DEDUP_REMOVED lines=12> */
.L_x_81:
[----:B------:R-:W-:Y:S05]  /*3ce0*/  BSYNC B1 ;  /* 0x0000000000017941 */ /* 0x000fea0003800000 */
.L_x_80:
        /* <DEDUP_REMOVED lines=12> */
.L_x_83:
[----:B------:R-:W-:Y:S05]  /*3db0*/  BSYNC B1 ;  /* 0x0000000000017941 */ /* 0x000fea0003800000 */
.L_x_82:
        /* <DEDUP_REMOVED lines=13> */
.L_x_85:
[----:B------:R-:W-:Y:S05]  /*3e90*/  BSYNC B1 ;  /* 0x0000000000017941 */ /* 0x000fea0003800000 */
.L_x_84:
        /* <DEDUP_REMOVED lines=13> */
.L_x_87:
[----:B------:R-:W-:Y:S05]  /*3f70*/  BSYNC B1 ;  /* 0x0000000000017941 */ /* 0x000fea0003800000 */
.L_x_86:
        /* <DEDUP_REMOVED lines=12> */
.L_x_89:
[----:B------:R-:W-:Y:S05]  /*4040*/  BSYNC B1 ;  /* 0x0000000000017941 */ /* 0x000fea0003800000 */
.L_x_88:
        /* <DEDUP_REMOVED lines=12> */
.L_x_91:
[----:B------:R-:W-:Y:S05]  /*4110*/  BSYNC B1 ;  /* 0x0000000000017941 */ /* 0x000fea0003800000 */
.L_x_90:
        /* <DEDUP_REMOVED lines=13> */
.L_x_93:
[----:B------:R-:W-:Y:S05]  /*41f0*/  BSYNC B1 ;  /* 0x0000000000017941 */ /* 0x000fea0003800000 */
.L_x_92:
        /* <DEDUP_REMOVED lines=13> */
.L_x_95:
[----:B------:R-:W-:Y:S05]  /*42d0*/  BSYNC B1 ;  /* 0x0000000000017941 */ /* 0x000fea0003800000 */
.L_x_94:
[----:B-----5:R-:W-:Y:S01]  /*42e0*/  LOP3.LUT R4, R4, 0xff, RZ, 0xc0, !PT ;  /* 0x000000ff04047812 */ /* 0x020fe200078ec0ff */
[----:B------:R-:W-:Y:S01]  /*42f0*/  BSSY B1, `(.L_x_96) ;  /* 0x000000b000017945 */ /* 0x000fe20003800000 */
[----:B------:R-:W-:Y:S02]  /*4300*/  ISETP.LT.OR P0, PT, R24, 0x9, !P0 ;  /* 0x000000091800780c */ /* 0x000fe40004701670 */
[----:B------:R-:W-:-:S05]  /*4310*/  F2FP.F16.E5M2.UNPACK_B R4, R4 ;  /* 0x00000004ff04723e */ /* 0x000fca00020004ff */
[----:B------:R-:W-:-:S05]  /*4320*/  HADD2.F32 R4, -RZ, R4.H0_H0 ;  /* 0x20000004ff047230 */ /* 0x000fca0000004100 */
[----:B01-3--:R-:W-:Y:S01]  /*4330*/  FMUL R13, R4, R7 ;  /* 0x00000007040d7220 */ /* 0x00bfe20000400000 */
[----:B------:R-:W-:-:S03]  /*4340*/  PRMT R4, RZ, 0x7610, R4 ;  /* 0x00007610ff047816 */ /* 0x000fc60000000004 */
[----:B------:R-:W-:-:S05]  /*4350*/  FFMA R13, R22, R6, R13 ;  /* 0x00000006160d7223 */ /* 0x000fca000000000d */
[----:B------:R-:W-:-:S05]  /*4360*/  F2FP.SATFINITE.E5M2.F32.PACK_AB_MERGE_C R13, RZ, R13, RZ ;  /* 0x0000000dff0d723e */ /* 0x000fca00048060ff */
[----:B------:R0:W-:Y:S01]  /*4370*/  @!P3 STG.E.U8 desc[UR22][R2.64+0x39], R13 ;  /* 0x0000390d0200b986 */ /* 0x0001e2000c101116 */
[----:B------:R-:W-:Y:S05]  /*4380*/  @P0 BRA `(.L_x_97) ;  /* 0x0000000000040947 */ /* 0x000fea0003800000 */
[----:B------:R1:W5:Y:S02]  /*4390*/  LDG.E.U8 R4, desc[UR22][R16.64+0x38] ;  /* 0x0000381610047981 */ /* 0x000364000c1e1100 */
.L_x_97:
[----:B------:R-:W-:Y:S05]  /*43a0*/  BSYNC B1 ;  /* 0x0000000000017941 */ /* 0x000fea0003800000 */
.L_x_96:
[----:B-----5:R-:W-:Y:S01]  /*43b0*/  LOP3.LUT R4, R4, 0xff, RZ, 0xc0, !PT ;  /* 0x000000ff04047812 */ /* 0x020fe200078ec0ff */
[----:B------:R-:W-:Y:S01]  /*43c0*/  BSSY B1, `(.L_x_98) ;  /* 0x000000b000017945 */ /* 0x000fe20003800000 */
[----:B------:R-:W-:Y:S02]  /*43d0*/  ISETP.LT.OR P1, PT, R24, 0x9, !P1 ;  /* 0x000000091800780c */ /* 0x000fe40004f21670 */
[----:B------:R-:W-:Y:S02]  /*43e0*/  F2FP.F16.E5M2.UNPACK_B R4, R4 ;  /* 0x00000004ff04723e */ /* 0x000fe400020004ff */
[----:B0-----:R-:W-:-:S03]  /*43f0*/  PRMT R2, RZ, 0x7610, R2 ;  /* 0x00007610ff027816 */ /* 0x001fc60000000002 */
[----:B------:R-:W-:-:S05]  /*4400*/  HADD2.F32 R4, -RZ, R4.H0_H0 ;  /* 0x20000004ff047230 */ /* 0x000fca0000004100 */
[----:B------:R-:W-:-:S04]  /*4410*/  FMUL R4, R4, R7 ;  /* 0x0000000704047220 */ /* 0x000fc80000400000 */
[----:B------:R-:W-:-:S05]  /*4420*/  FFMA R4, R21, R6, R4 ;  /* 0x0000000615047223 */ /* 0x000fca0000000004 */
[----:B------:R-:W-:-:S05]  /*4430*/  F2FP.SATFINITE.E5M2.F32.PACK_AB_MERGE_C R3, RZ, R4, RZ ;  /* 0x00000004ff03723e */ /* 0x000fca00048060ff */
[----:B------:R0:W-:Y:S01]  /*4440*/  @!P0 STG.E.U8 desc[UR22][R10.64+0x38], R3 ;  /* 0x000038030a008986 */ /* 0x0001e2000c101116 */
[----:B------:R-:W-:Y:S05]  /*4450*/  @P1 BRA `(.L_x_99) ;  /* 0x0000000000041947 */ /* 0x000fea0003800000 */
[----:B------:R3:W5:Y:S02]  /*4460*/  LDG.E.U8 R2, desc[UR22][R16.64+0x39] ;  /* 0x0000391610027981 */ /* 0x000764000c1e1100 */
.L_x_99:
[----:B------:R-:W-:Y:S05]  /*4470*/  BSYNC B1 ;  /* 0x0000000000017941 */ /* 0x000fea0003800000 */
.L_x_98:
[----:B------:R-:W-:Y:S05]  /*4480*/  @P1 BRA `(.L_x_100) ;  /* 0x0000000800601947 */ /* 0x000fea0003800000 */
[----:B-----5:R-:W-:-:S04]  /*4490*/  LOP3.LUT R2, R2, 0xff, RZ, 0xc0, !PT ;  /* 0x000000ff02027812 */ /* 0x020fc800078ec0ff */
[----:B------:R-:W-:-:S05]  /*44a0*/  F2FP.F16.E5M2.UNPACK_B R2, R2 ;  /* 0x00000002ff02723e */ /* 0x000fca00020004ff */
[----:B------:R-:W-:-:S05]  /*44b0*/  HADD2.F32 R2, -RZ, R2.H0_H0 ;  /* 0x20000002ff027230 */ /* 0x000fca0000004100 */
[----:B0-----:R-:W-:-:S04]  /*44c0*/  FMUL R3, R2, R7 ;  /* 0x0000000702037220 */ /* 0x001fc80000400000 */
[----:B------:R-:W-:-:S05]  /*44d0*/  FFMA R3, R20, R6, R3 ;  /* 0x0000000614037223 */ /* 0x000fca0000000003 */
[----:B------:R-:W-:-:S05]  /*44e0*/  F2FP.SATFINITE.E5M2.F32.PACK_AB_MERGE_C R3, RZ, R3, RZ ;  /* 0x00000003ff03723e */ /* 0x000fca00048060ff */
[----:B------:R0:W-:Y:S01]  /*44f0*/  STG.E.U8 desc[UR22][R10.64+0x39], R3 ;  /* 0x000039030a007986 */ /* 0x0001e2000c101116 */
[----:B------:R-:W-:Y:S05]  /*4500*/  BRA `(.L_x_100) ;  /* 0x0000000800407947 */ /* 0x000fea0003800000 */
.L_x_35:
[----:B------:R-:W-:Y:S01]  /*4510*/  ISETP.GE.AND P0, PT, R25, 0x1, PT ;  /* 0x000000011900780c */ /* 0x000fe20003f06270 */
[-C--:B------:R-:W-:Y:S01]  /*4520*/  FMUL R83, R83, R6.reuse ;  /* 0x0000000653537220 */ /* 0x080fe20000400000 */
[----:B------:R-:W-:Y:S01]  /*4530*/  ISETP.GE.AND P1, PT, R25, 0x2, PT ;  /* 0x000000021900780c */ /* 0x000fe20003f26270 */
[-C--:B------:R-:W-:Y:S01]  /*4540*/  FMUL R82, R82, R6.reuse ;  /* 0x0000000652527220 */ /* 0x080fe20000400000 */
[C---:B------:R-:W-:Y:S01]  /*4550*/  ISETP.LT.OR P2, PT, R24.reuse, 0x1, !P0 ;  /* 0x000000011800780c */ /* 0x040fe20004741670 */
[-C--:B------:R-:W-:Y:S01]  /*4560*/  FMUL R81, R81, R6.reuse ;  /* 0x0000000651517220 */ /* 0x080fe20000400000 */
[----:B------:R-:W-:Y:S01]  /*4570*/  ISETP.LT.OR P3, PT, R24, 0x1, !P1 ;  /* 0x000000011800780c */ /* 0x000fe20004f61670 */
[-C--:B------:R-:W-:Y:S01]  /*4580*/  FMUL R80, R80, R6.reuse ;  /* 0x0000000650507220 */ /* 0x080fe20000400000 */
[----:B------:R-:W-:Y:S01]  /*4590*/  ISETP.LT.OR P0, PT, R24, 0x9, !P0 ;  /* 0x000000091800780c */ /* 0x000fe20004701670 */
[-C--:B------:R-:W-:Y:S01]  /*45a0*/  FMUL R79, R79, R6.reuse ;  /* 0x000000064f4f7220 */ /* 0x080fe20000400000 */
[----:B------:R-:W-:Y:S01]  /*45b0*/  F2FP.SATFINITE.E5M2.F32.PACK_AB_MERGE_C R83, RZ, R83, RZ ;  /* 0x00000053ff53723e */ /* 0x000fe200048060ff */
[----:B------:R-:W-:Y:S01]  /*45c0*/  FMUL R78, R78, R6 ;  /* 0x000000064e4e7220 */ /* 0x000fe20000400000 */
[----:B------:R-:W-:Y:S01]  /*45d0*/  F2FP.SATFINITE.E5M2.F32.PACK_AB_MERGE_C R13, RZ, R82, RZ ;  /* 0x00000052ff0d723e */ /* 0x000fe200048060ff */
[-C--:B------:R-:W-:Y:S01]  /*45e0*/  FMUL R76, R76, R6.reuse ;  /* 0x000000064c4c7220 */ /* 0x080fe20000400000 */
[----:B------:R-:W-:Y:S01]  /*45f0*/  F2FP.SATFINITE.E5M2.F32.PACK_AB_MERGE_C R81, RZ, R81, RZ ;  /* 0x00000051ff51723e */ /* 0x000fe200048060ff */
[-C--:B------:R-:W-:Y:S01]  /*4600*/  FMUL R77, R77, R6.reuse ;  /* 0x000000064d4d7220 */ /* 0x080fe20000400000 */
[----:B------:R-:W-:Y:S01]  /*4610*/  F2FP.SATFINITE.E5M2.F32.PACK_AB_MERGE_C R79, RZ, R79, RZ ;  /* 0x0000004fff4f723e */ /* 0x000fe200048060ff */
[----:B------:R-:W-:Y:S01]  /*4620*/  @!P2 STG.E.U8 desc[UR22][R2.64], R83 ;  /* 0x000000530200a986 */ /* 0x000fe2000c101116 */
[C---:B------:R-:W-:Y:S01]  /*4630*/  ISETP.GE.AND P2, PT, R25.reuse, 0x9, PT ;  /* 0x000000091900780c */ /* 0x040fe20003f46270 */
[----:B------:R-:W-:Y:S01]  /*4640*/  FMUL R74, R74, R6 ;  /* 0x000000064a4a7220 */ /* 0x000fe20000400000 */
[----:B------:R-:W-:Y:S01]  /*4650*/  F2FP.SATFINITE.E5M2.F32.PACK_AB_MERGE_C R17, RZ, R78, RZ ;  /* 0x0000004eff11723e */ /* 0x000fe200048060ff */
[----:B------:R1:W-:Y:S01]  /*4660*/  @!P3 STG.E.U8 desc[UR22][R2.64+0x1], R13 ;  /* 0x0000010d0200b986 */ /* 0x0003e2000c101116 */
[----:B------:R-:W-:Y:S01]  /*4670*/  ISETP.GE.AND P3, PT, R25, 0xa, PT ;  /* 0x0000000a1900780c */ /* 0x000fe20003f66270 */
[-C--:B------:R-:W-:Y:S01]  /*4680*/  FMUL R75, R75, R6.reuse ;  /* 0x000000064b4b7220 */ /* 0x080fe20000400000 */
[C---:B------:R-:W-:Y:S01]  /*4690*/  ISETP.LT.OR P4, PT, R24.reuse, 0x1, !P2 ;  /* 0x000000011800780c */ /* 0x040fe20005781670 */
[----:B------:R-:W-:Y:S01]  /*46a0*/  @!P0 STG.E.U8 desc[UR22][R10.64], R81 ;  /* 0x000000510a008986 */ /* 0x000fe2000c101116 */
[C---:B------:R-:W-:Y:S01]  /*46b0*/  ISETP.LT.OR P0, PT, R24.reuse, 0x9, !P1 ;  /* 0x000000091800780c */ /* 0x040fe20004f01670 */
[-C--:B------:R-:W-:Y:S01]  /*46c0*/  FMUL R73, R73, R6.reuse ;  /* 0x0000000649497220 */ /* 0x080fe20000400000 */
[----:B------:R-:W-:Y:S01]  /*46d0*/  ISETP.LT.OR P5, PT, R24, 0x1, !P3 ;  /* 0x000000011800780c */ /* 0x000fe20005fa1670 */
[-C--:B------:R-:W-:Y:S01]  /*46e0*/  FMUL R72, R72, R6.reuse ;  /* 0x0000000648487220 */ /* 0x080fe20000400000 */
[C---:B------:R-:W-:Y:S01]  /*46f0*/  ISETP.LT.OR P1, PT, R24.reuse, 0x9, !P2 ;  /* 0x000000091800780c */ /* 0x040fe20005721670 */
[-C--:B------:R-:W-:Y:S01]  /*4700*/  FMUL R71, R71, R6.reuse ;  /* 0x0000000647477220 */ /* 0x080fe20000400000 */
[----:B------:R-:W-:Y:S01]  /*4710*/  ISETP.LT.OR P2, PT, R24, 0x9, !P3 ;  /* 0x000000091800780c */ /* 0x000fe20005f41670 */
[----:B------:R-:W-:Y:S01]  /*4720*/  FMUL R70, R70, R6 ;  /* 0x0000000646467220 */ /* 0x000fe20000400000 */
[----:B-1----:R-:W-:Y:S01]  /*4730*/  F2FP.SATFINITE.E5M2.F32.PACK_AB_MERGE_C R13, RZ, R80, RZ ;  /* 0x00000050ff0d723e */ /* 0x002fe200048060ff */
[----:B------:R-:W-:Y:S01]  /*4740*/  FMUL R69, R69, R6 ;  /* 0x0000000645457220 */ /* 0x000fe20000400000 */
[----:B------:R-:W-:Y:S01]  /*4750*/  F2FP.SATFINITE.E5M2.F32.PACK_AB_MERGE_C R27, RZ, R76, RZ ;  /* 0x0000004cff1b723e */ /* 0x000fe200048060ff */
[-C--:B------:R-:W-:Y:S01]  /*4760*/  FMUL R68, R68, R6.reuse ;  /* 0x0000000644447220 */ /* 0x080fe20000400000 */
[----:B------:R-:W-:Y:S01]  /*4770*/  F2FP.SATFINITE.E5M2.F32.PACK_AB_MERGE_C R77, RZ, R77, RZ ;  /* 0x0000004dff4d723e */ /* 0x000fe200048060ff */
[----:B------:R1:W-:Y:S01]  /*4780*/  @!P0 STG.E.U8 desc[UR22][R10.64+0x1], R13 ;  /* 0x0000010d0a008986 */ /* 0x0003e2000c101116 */
[----:B------:R-:W-:Y:S01]  /*4790*/  ISETP.GE.AND P0, PT, R25, 0x19, PT ;  /* 0x000000191900780c */ /* 0x000fe20003f06270 */
[-C--:B------:R-:W-:Y:S01]  /*47a0*/  FMUL R67, R67, R6.reuse ;  /* 0x0000000643437220 */ /* 0x080fe20000400000 */
[----:B------:R-:W-:Y:S01]  /*47b0*/  F2FP.SATFINITE.E5M2.F32.PACK_AB_MERGE_C R75, RZ, R75, RZ ;  /* 0x0000004bff4b723e */ /* 0x000fe200048060ff */
[----:B------:R-:W-:Y:S01]  /*47c0*/  @!P4 STG.E.U8 desc[UR22][R2.64+0x8], R79 ;  /* 0x0000084f0200c986 */ /* 0x000fe2000c101116 */
[----:B------:R-:W-:Y:S01]  /*47d0*/  F2FP.SATFINITE.E5M2.F32.PACK_AB_MERGE_C R73, RZ, R73, RZ ;  /* 0x00000049ff49723e */ /* 0x000fe200048060ff */
[-C--:B------:R-:W-:Y:S01]  /*47e0*/  FMUL R66, R66, R6.reuse ;  /* 0x0000000642427220 */ /* 0x080fe20000400000 */
[----:B------:R-:W-:Y:S01]  /*47f0*/  F2FP.SATFINITE.E5M2.F32.PACK_AB_MERGE_C R71, RZ, R71, RZ ;  /* 0x00000047ff47723e */ /* 0x000fe200048060ff */
[----:B------:R2:W-:Y:S01]  /*4800*/  @!P5 STG.E.U8 desc[UR22][R2.64+0x9], R17 ;  /* 0x000009110200d986 */ /* 0x0005e2000c101116 */
[----:B------:R-:W-:Y:S01]  /*4810*/  ISETP.LT.OR P5, PT, R24, 0x1, !P0 ;  /* 0x000000011800780c */ /* 0x000fe200047a1670 */
[-C--:B------:R-:W-:Y:S01]  /*4820*/  FMUL R64, R64, R6.reuse ;  /* 0x0000000640407220 */ /* 0x080fe20000400000 */
[C---:B------:R-:W-:Y:S01]  /*4830*/  ISETP.LT.OR P0, PT, R24.reuse, 0x9, !P0 ;  /* 0x000000091800780c */ /* 0x040fe20004701670 */
[----:B------:R3:W-:Y:S01]  /*4840*/  @!P2 STG.E.U8 desc[UR22][R10.64+0x9], R27 ;  /* 0x0000091b0a00a986 */ /* 0x0007e2000c101116 */
[----:B------:R-:W-:Y:S01]  /*4850*/  ISETP.GE.AND P2, PT, R25, 0x12, PT ;  /* 0x000000121900780c */ /* 0x000fe20003f46270 */
[----:B------:R-:W-:Y:S01]  /*4860*/  FMUL R65, R65, R6 ;  /* 0x0000000641417220 */ /* 0x000fe20000400000 */
[----:B-1----:R-:W-:Y:S01]  /*4870*/  F2FP.SATFINITE.E5M2.F32.PACK_AB_MERGE_C R13, RZ, R74, RZ ;  /* 0x0000004aff0d723e */ /* 0x002fe200048060ff */
[----:B------:R-:W-:Y:S01]  /*4880*/  @!P1 STG.E.U8 desc[UR22][R10.64+0x8], R77 ;  /* 0x0000084d0a009986 */ /* 0x000fe2000c101116 */
[----:B------:R-:W-:Y:S01]  /*4890*/  ISETP.GE.AND P1, PT, R25, 0x11, PT ;  /* 0x000000111900780c */ /* 0x000fe20003f26270 */
[-C--:B------:R-:W-:Y:S01]  /*48a0*/  FMUL R63, R63, R6.reuse ;  /* 0x000000063f3f7220 */ /* 0x080fe20000400000 */
[----:B------:R-:W-:Y:S01]  /*48b0*/  ISETP.LT.OR P3, PT, R24, 0x1, !P2 ;  /* 0x000000011800780c */ /* 0x000fe20005761670 */
[-C--:B------:R-:W-:Y:S01]  /*48c0*/  FMUL R62, R62, R6.reuse ;  /* 0x000000063e3e7220 */ /* 0x080fe20000400000 */
[C---:B------:R-:W-:Y:S01]  /*48d0*/  ISETP.LT.OR P4, PT, R24.reuse, 0x1, !P1 ;  /* 0x000000011800780c */ /* 0x040fe20004f81670 */
[-C--:B------:R-:W-:Y:S01]  /*48e0*/  FMUL R61, R61, R6.reuse ;  /* 0x000000063d3d7220 */ /* 0x080fe20000400000 */
[----:B------:R-:W-:Y:S01]  /*48f0*/  ISETP.LT.OR P1, PT, R24, 0x9, !P1 ;  /* 0x000000091800780c */ /* 0x000fe20004f21670 */
[-C--:B------:R-:W-:Y:S01]  /*4900*/  FMUL R60, R60, R6.reuse ;  /* 0x000000063c3c7220 */ /* 0x080fe20000400000 */
[----:B------:R-:W-:Y:S01]  /*4910*/  ISETP.LT.OR P2, PT, R24, 0x9, !P2 ;  /* 0x000000091800780c */ /* 0x000fe20005741670 */
[----:B------:R-:W-:Y:S01]  /*4920*/  FMUL R59, R59, R6 ;  /* 0x000000063b3b7220 */ /* 0x000fe20000400000 */
[----:B--2---:R-:W-:Y:S01]  /*4930*/  F2FP.SATFINITE.E5M2.F32.PACK_AB_MERGE_C R17, RZ, R72, RZ ;  /* 0x00000048ff11723e */ /* 0x004fe200048060ff */
[-C--:B------:R-:W-:Y:S01]  /*4940*/  FMUL R58, R58, R6.reuse ;  /* 0x000000063a3a7220 */ /* 0x080fe20000400000 */
[----:B------:R-:W-:Y:S01]  /*4950*/  F2FP.SATFINITE.E5M2.F32.PACK_AB_MERGE_C R69, RZ, R69, RZ ;  /* 0x00000045ff45723e */ /* 0x000fe200048060ff */
[-C--:B------:R-:W-:Y:S01]  /*4960*/  FMUL R57, R57, R6.reuse ;  /* 0x0000000639397220 */ /* 0x080fe20000400000 */
[----:B------:R-:W-:Y:S01]  /*4970*/  F2FP.SATFINITE.E5M2.F32.PACK_AB_MERGE_C R67, RZ, R67, RZ ;  /* 0x00000043ff43723e */ /* 0x000fe200048060ff */
[----:B------:R1:W-:Y:S01]  /*4980*/  @!P3 STG.E.U8 desc[UR22][R2.64+0x11], R13 ;  /* 0x0000110d0200b986 */ /* 0x0003e2000c101116 */
[----:B------:R-:W-:Y:S01]  /*4990*/  ISETP.GE.AND P3, PT, R25, 0x1a, PT ;  /* 0x0000001a1900780c */ /* 0x000fe20003f66270 */
[----:B------:R-:W-:Y:S01]  /*49a0*/  FMUL R56, R56, R6 ;  /* 0x0000000638387220 */ /* 0x000fe20000400000 */
[----:B---3--:R-:W-:Y:S01]  /*49b0*/  F2FP.SATFINITE.E5M2.F32.PACK_AB_MERGE_C R27, RZ, R66, RZ ;  /* 0x00000042ff1b723e */ /* 0x008fe200048060ff */
[----:B------:R-:W-:Y:S01]  /*49c0*/  @!P4 STG.E.U8 desc[UR22][R2.64+0x10], R75 ;  /* 0x0000104b0200c986 */ /* 0x000fe2000c101116 */
[C---:B------:R-:W-:Y:S01]  /*49d0*/  ISETP.LT.OR P4, PT, R24.reuse, 0x1, !P3 ;  /* 0x000000011800780c */ /* 0x040fe20005f81670 */
[-C--:B------:R-:W-:Y:S01]  /*49e0*/  FMUL R23, R23, R6.reuse ;  /* 0x0000000617177220 */ /* 0x080fe20000400000 */
[----:B------:R-:W-:Y:S01]  /*49f0*/  ISETP.LT.OR P3, PT, R24, 0x9, !P3 ;  /* 0x000000091800780c */ /* 0x000fe20005f61670 */
[----:B------:R-:W-:Y:S01]  /*4a00*/  @!P1 STG.E.U8 desc[UR22][R10.64+0x10], R73 ;  /* 0x000010490a009986 */ /* 0x000fe2000c101116 */
[C---:B------:R-:W-:Y:S01]  /*4a10*/  ISETP.GE.AND P1, PT, R25.reuse, 0x22, PT ;  /* 0x000000221900780c */ /* 0x040fe20003f26270 */
[-C--:B------:R-:W-:Y:S01]  /*4a20*/  FMUL R22, R22, R6.reuse ;  /* 0x0000000616167220 */ /* 0x080fe20000400000 */
[----:B------:R-:W-:Y:S01]  /*4a30*/  F2FP.SATFINITE.E5M2.F32.PACK_AB_MERGE_C R65, RZ, R65, RZ ;  /* 0x00000041ff41723e */ /* 0x000fe200048060ff */
[----:B------:R2:W-:Y:S01]  /*4a40*/  @!P2 STG.E.U8 desc[UR22][R10.64+0x11], R17 ;  /* 0x000011110a00a986 */ /* 0x0005e2000c101116 */
[----:B------:R-:W-:Y:S01]  /*4a50*/  ISETP.GE.AND P2, PT, R25, 0x21, PT ;  /* 0x000000211900780c */ /* 0x000fe20003f46270 */
[----:B------:R-:W-:Y:S01]  /*4a60*/  FMUL R21, R21, R6 ;  /* 0x0000000615157220 */ /* 0x000fe20000400000 */
[----:B-1----:R-:W-:Y:S01]  /*4a70*/  F2FP.SATFINITE.E5M2.F32.PACK_AB_MERGE_C R13, RZ, R70, RZ ;  /* 0x00000046ff0d723e */ /* 0x002fe200048060ff */
[----:B------:R-:W-:Y:S01]  /*4a80*/  @!P5 STG.E.U8 desc[UR22][R2.64+0x18], R71 ;  /* 0x000018470200d986 */ /* 0x000fe2000c101116 */
[----:B------:R-:W-:Y:S01]  /*4a90*/  ISETP.LT.OR P6, PT, R24, 0x1, !P2 ;  /* 0x000000011800780c */ /* 0x000fe200057c1670 */
[----:B------:R-:W-:Y:S01]  /*4aa0*/  FMUL R20, R20, R6 ;  /* 0x0000000614147220 */ /* 0x000fe20000400000 */
[C---:B------:R-:W-:Y:S01]  /*4ab0*/  ISETP.LT.OR P5, PT, R24.reuse, 0x1, !P1 ;  /* 0x000000011800780c */ /* 0x040fe20004fa1670 */
[----:B------:R1:W-:Y:S01]  /*4ac0*/  @!P4 STG.E.U8 desc[UR22][R2.64+0x19], R13 ;  /* 0x0000190d0200c986 */ /* 0x0003e2000c101116 */
[----:B------:R-:W-:-:S02]  /*4ad0*/  ISETP.LT.OR P1, PT, R24, 0x9, !P1 ;  /* 0x000000091800780c */ /* 0x000fc40004f21670 */
[C---:B------:R-:W-:Y:S01]  /*4ae0*/  ISETP.LT.OR P2, PT, R24.reuse, 0x9, !P2 ;  /* 0x000000091800780c */ /* 0x040fe20005741670 */
[----:B------:R-:W-:Y:S01]  /*4af0*/  @!P0 STG.E.U8 desc[UR22][R10.64+0x18], R69 ;  /* 0x000018450a008986 */ /* 0x000fe2000c101116 */
[----:B--2---:R-:W-:Y:S02]  /*4b00*/  F2FP.SATFINITE.E5M2.F32.PACK_AB_MERGE_C R17, RZ, R68, RZ ;  /* 0x00000044ff11723e */ /* 0x004fe400048060ff */
[C---:B------:R-:W-:Y:S02]  /*4b10*/  ISETP.GE.AND P0, PT, R25.reuse, 0x29, PT ;  /* 0x000000291900780c */ /* 0x040fe40003f06270 */
[----:B------:R-:W-:Y:S01]  /*4b20*/  F2FP.SATFINITE.E5M2.F32.PACK_AB_MERGE_C R63, RZ, R63, RZ ;  /* 0x0000003fff3f723e */ /* 0x000fe200048060ff */
[----:B------:R2:W-:Y:S01]  /*4b30*/  @!P3 STG.E.U8 desc[UR22][R10.64+0x19], R17 ;  /* 0x000019110a00b986 */ /* 0x0005e2000c101116 */
[----:B------:R-:W-:Y:S02]  /*4b40*/  ISETP.GE.AND P3, PT, R25, 0x2a, PT ;  /* 0x0000002a1900780c */ /* 0x000fe40003f66270 */
[----:B-1----:R-:W-:Y:S01]  /*4b50*/  F2FP.SATFINITE.E5M2.F32.PACK_AB_MERGE_C R13, RZ, R64, RZ ;  /* 0x00000040ff0d723e */ /* 0x002fe200048060ff */
[----:B------:R-:W-:Y:S01]  /*4b60*/  @!P6 STG.E.U8 desc[UR22][R2.64+0x20], R67 ;  /* 0x000020430200e986 */ /* 0x000fe2000c101116 */
[----:B------:R-:W-:-:S02]  /*4b70*/  ISETP.LT.OR P4, PT, R24, 0x1, !P0 ;  /* 0x000000011800780c */ /* 0x000fc40004781670 */
[C---:B------:R-:W-:Y:S01]  /*4b80*/  ISETP.LT.OR P0, PT, R24.reuse, 0x9, !P0 ;  /* 0x000000091800780c */ /* 0x040fe20004701670 */
[----:B------:R-:W-:Y:S01]  /*4b90*/  @!P5 STG.E.U8 desc[UR22][R2.64+0x21], R27 ;  /* 0x0000211b0200d986 */ /* 0x000fe2000c101116 */
[C---:B------:R-:W-:Y:S02]  /*4ba0*/  ISETP.LT.OR P5, PT, R24.reuse, 0x1, !P3 ;  /* 0x000000011800780c */ /* 0x040fe40005fa1670 */
[C---:B------:R-:W-:Y:S01]  /*4bb0*/  ISETP.LT.OR P3, PT, R24.reuse, 0x9, !P3 ;  /* 0x000000091800780c */ /* 0x040fe20005f61670 */
[----:B------:R1:W-:Y:S01]  /*4bc0*/  @!P1 STG.E.U8 desc[UR22][R10.64+0x21], R13 ;  /* 0x0000210d0a009986 */ /* 0x0003e2000c101116 */
[----:B------:R-:W-:Y:S02]  /*4bd0*/  ISETP.GE.AND P1, PT, R25, 0x31, PT ;  /* 0x000000311900780c */ /* 0x000fe40003f26270 */
[----:B--2---:R-:W-:Y:S01]  /*4be0*/  F2FP.SATFINITE.E5M2.F32.PACK_AB_MERGE_C R17, RZ, R62, RZ ;  /* 0x0000003eff11723e */ /* 0x004fe200048060ff */
[----:B------:R-:W-:Y:S01]  /*4bf0*/  @!P2 STG.E.U8 desc[UR22][R10.64+0x20], R65 ;  /* 0x000020410a00a986 */ /* 0x000fe2000c101116 */
[----:B------:R-:W-:-:S02]  /*4c00*/  ISETP.LT.OR P6, PT, R24, 0x1, !P1 ;  /* 0x000000011800780c */ /* 0x000fc40004fc1670 */
[----:B------:R-:W-:Y:S01]  /*4c10*/  F2FP.SATFINITE.E5M2.F32.PACK_AB_MERGE_C R61, RZ, R61, RZ ;  /* 0x0000003dff3d723e */ /* 0x000fe200048060ff */
[----:B------:R-:W-:Y:S01]  /*4c20*/  @!P4 STG.E.U8 desc[UR22][R2.64+0x28], R63 ;  /* 0x0000283f0200c986 */ /* 0x000fe2000c101116 */
[C---:B------:R-:W-:Y:S02]  /*4c30*/  ISETP.GE.AND P4, PT, R25.reuse, 0x32, PT ;  /* 0x000000321900780c */ /* 0x040fe40003f86270 */
[----:B------:R-:W-:Y:S01]  /*4c40*/  F2FP.SATFINITE.E5M2.F32.PACK_AB_MERGE_C R59, RZ, R59, RZ ;  /* 0x0000003bff3b723e */ /* 0x000fe200048060ff */
[----:B------:R2:W-:Y:S01]  /*4c50*/  @!P5 STG.E.U8 desc[UR22][R2.64+0x29], R17 ;  /* 0x000029110200d986 */ /* 0x0005e2000c101116 */
[----:B-1----:R-:W-:Y:S02]  /*4c60*/  F2FP.SATFINITE.E5M2.F32.PACK_AB_MERGE_C R13, RZ, R60, RZ ;  /* 0x0000003cff0d723e */ /* 0x002fe400048060ff */
[----:B------:R-:W-:Y:S01]  /*4c70*/  ISETP.LT.OR P5, PT, R24, 0x1, !P4 ;  /* 0x000000011800780c */ /* 0x000fe200067a1670 */
[----:B------:R-:W-:Y:S01]  /*4c80*/  @!P0 STG.E.U8 desc[UR22][R10.64+0x28], R61 ;  /* 0x0000283d0a008986 */ /* 0x000fe2000c101116 */
[----:B------:R-:W-:-:S02]  /*4c90*/  ISETP.GE.AND P2, PT, R25, 0x39, PT ;  /* 0x000000391900780c */ /* 0x000fc40003f46270 */
[----:B------:R-:W-:Y:S01]  /*4ca0*/  ISETP.GE.AND P0, PT, R25, 0x3a, PT ;  /* 0x0000003a1900780c */ /* 0x000fe20003f06270 */
[----:B------:R1:W-:Y:S01]  /*4cb0*/  @!P3 STG.E.U8 desc[UR22][R10.64+0x29], R13 ;  /* 0x0000290d0a00b986 */ /* 0x0003e2000c101116 */
[C---:B------:R-:W-:Y:S02]  /*4cc0*/  ISETP.LT.OR P1, PT, R24.reuse, 0x9, !P1 ;  /* 0x000000091800780c */ /* 0x040fe40004f21670 */
[C---:B------:R-:W-:Y:S01]  /*4cd0*/  ISETP.LT.OR P4, PT, R24.reuse, 0x9, !P4 ;  /* 0x000000091800780c */ /* 0x040fe20006781670 */
[----:B------:R-:W-:Y:S01]  /*4ce0*/  @!P6 STG.E.U8 desc[UR22][R2.64+0x30], R59 ;  /* 0x0000303b0200e986 */ /* 0x000fe2000c101116 */
[C---:B------:R-:W-:Y:S02]  /*4cf0*/  ISETP.LT.OR P3, PT, R24.reuse, 0x1, !P2 ;  /* 0x000000011800780c */ /* 0x040fe40005761670 */
[C---:B------:R-:W-:Y:S02]  /*4d00*/  ISETP.LT.OR P6, PT, R24.reuse, 0x1, !P0 ;  /* 0x000000011800780c */ /* 0x040fe400047c1670 */
[----:B------:R-:W-:-:S02]  /*4d10*/  ISETP.LT.OR P2, PT, R24, 0x9, !P2 ;  /* 0x000000091800780c */ /* 0x000fc40005741670 */
[----:B------:R-:W-:Y:S02]  /*4d20*/  ISETP.LT.OR P0, PT, R24, 0x9, !P0 ;  /* 0x000000091800780c */ /* 0x000fe40004701670 */
[----:B--2---:R-:W-:Y:S02]  /*4d30*/  F2FP.SATFINITE.E5M2.F32.PACK_AB_MERGE_C R17, RZ, R58, RZ ;  /* 0x0000003aff11723e */ /* 0x004fe400048060ff */
[----:B------:R-:W-:Y:S02]  /*4d40*/  F2FP.SATFINITE.E5M2.F32.PACK_AB_MERGE_C R57, RZ, R57, RZ ;  /* 0x00000039ff39723e */ /* 0x000fe400048060ff */
[----:B-1----:R-:W-:Y:S01]  /*4d50*/  F2FP.SATFINITE.E5M2.F32.PACK_AB_MERGE_C R13, RZ, R56, RZ ;  /* 0x00000038ff0d723e */ /* 0x002fe200048060ff */
[----:B------:R1:W-:Y:S01]  /*4d60*/  @!P5 STG.E.U8 desc[UR22][R2.64+0x31], R17 ;  /* 0x000031110200d986 */ /* 0x0003e2000c101116 */
[----:B------:R-:W-:Y:S02]  /*4d70*/  F2FP.SATFINITE.E5M2.F32.PACK_AB_MERGE_C R23, RZ, R23, RZ ;  /* 0x00000017ff17723e */ /* 0x000fe400048060ff */
[----:B------:R-:W-:Y:S01]  /*4d80*/  F2FP.SATFINITE.E5M2.F32.PACK_AB_MERGE_C R25, RZ, R22, RZ ;  /* 0x00000016ff19723e */ /* 0x000fe200048060ff */
[----:B------:R2:W-:Y:S01]  /*4d90*/  @!P1 STG.E.U8 desc[UR22][R10.64+0x30], R57 ;  /* 0x000030390a009986 */ /* 0x0005e2000c101116 */
[----:B------:R-:W-:-:S03]  /*4da0*/  F2FP.SATFINITE.E5M2.F32.PACK_AB_MERGE_C R21, RZ, R21, RZ ;  /* 0x00000015ff15723e */ /* 0x000fc600048060ff */
[----:B------:R2:W-:Y:S01]  /*4db0*/  @!P4 STG.E.U8 desc[UR22][R10.64+0x31], R13 ;  /* 0x0000310d0a00c986 */ /* 0x0005e2000c101116 */
[----:B-1----:R-:W-:-:S03]  /*4dc0*/  F2FP.SATFINITE.E5M2.F32.PACK_AB_MERGE_C R17, RZ, R20, RZ ;  /* 0x00000014ff11723e */ /* 0x002fc600048060ff */
[----:B------:R2:W-:Y:S04]  /*4dd0*/  @!P3 STG.E.U8 desc[UR22][R2.64+0x38], R23 ;  /* 0x000038170200b986 */ /* 0x0005e8000c101116 */
[----:B------:R2:W-:Y:S04]  /*4de0*/  @!P6 STG.E.U8 desc[UR22][R2.64+0x39], R25 ;  /* 0x000039190200e986 */ /* 0x0005e8000c101116 */
[----:B------:R2:W-:Y:S04]  /*4df0*/  @!P2 STG.E.U8 desc[UR22][R10.64+0x38], R21 ;  /* 0x000038150a00a986 */ /* 0x0005e8000c101116 */
[----:B------:R2:W-:Y:S02]  /*4e00*/  @!P0 STG.E.U8 desc[UR22][R10.64+0x39], R17 ;  /* 0x000039110a008986 */ /* 0x0005e4000c101116 */
.L_x_100:
[----:B------:R-:W-:Y:S05]  /*4e10*/  BSYNC B0 ;  /* 0x0000000000007941 */ /* 0x000fea0003800000 */
.L_x_34:
[----:B--2--5:R-:W-:Y:S01]  /*4e20*/  IMAD.U32 R2, RZ, RZ, UR20 ;  /* 0x00000014ff027e24 */ /* 0x024fe2000f8e00ff */
[----:B------:R-:W-:Y:S01]  /*4e30*/  ULDC.64 UR4, c[0x0][0x650] ;  /* 0x0001940000047ab9 */ /* 0x000fe20000000a00 */
[----:B0-----:R-:W-:Y:S01]  /*4e40*/  IMAD.U32 R3, RZ, RZ, UR21 ;  /* 0x00000015ff037e24 */ /* 0x001fe2000f8e00ff */
[----:B------:R0:W-:Y:S01]  /*4e50*/  SYNCS.ARRIVE.TRANS64.A1T0 RZ, [R18+UR33], RZ ;  /* 0x000000ff12ff79a7 */ /* 0x0001e20008100021 */
[----:B------:R-:W-:Y:S01]  /*4e60*/  IMAD.U32 R3, RZ, RZ, UR7 ;  /* 0x00000007ff037e24 */ /* 0x000fe2000f8e00ff */
[C---:B------:R-:W-:Y:S01]  /*4e70*/  LEA R0, P0, R2.reuse, R0, 0x1 ;  /* 0x0000000002007211 */ /* 0x040fe200078008ff */
[----:B------:R-:W-:Y:S01]  /*4e80*/  IMAD.MOV.U32 R4, RZ, RZ, -0x1 ;  /* 0xffffffffff047424 */ /* 0x000fe200078e00ff */
[----:B---3--:R-:W-:Y:S02]  /*4e90*/  PRMT R10, RZ, 0x7610, R10 ;  /* 0x00007610ff0a7816 */ /* 0x008fe4000000000a */
[----:B------:R-:W-:Y:S01]  /*4ea0*/  LEA.HI.X R5, R2, R5, R3, 0x1, P0 ;  /* 0x0000000502057211 */ /* 0x000fe200000f0c03 */
[----:B------:R-:W-:Y:S01]  /*4eb0*/  IMAD.MOV.U32 R2, RZ, RZ, -0x1 ;  /* 0xffffffffff027424 */ /* 0x000fe200078e00ff */
[----:B------:R-:W-:Y:S01]  /*4ec0*/  ISETP.GE.U32.AND P0, PT, R0, UR4, PT ;  /* 0x0000000400007c0c */ /* 0x000fe2000bf06070 */
[----:B------:R-:W-:-:S03]  /*4ed0*/  IMAD.MOV.U32 R3, RZ, RZ, -0x1 ;  /* 0xffffffffff037424 */ /* 0x000fc600078e00ff */
[----:B------:R-:W-:-:S13]  /*4ee0*/  ISETP.GE.U32.AND.EX P0, PT, R5, UR5, PT, P0 ;  /* 0x0000000505007c0c */ /* 0x000fda000bf06100 */
[----:B0-----:R-:W-:Y:S05]  /*4ef0*/  @P0 BRA `(.L_x_101) ;  /* 0x0000000400880947 */ /* 0x001fea0003800000 */
[----:B------:R-:W0:Y:S01]  /*4f00*/  S2UR UR8, SR_CTAID.X ;  /* 0x00000000000879c3 */ /* 0x000e220000002500 */
[----:B------:R-:W-:Y:S01]  /*4f10*/  ULDC.64 UR4, c[0x0][0x628] ;  /* 0x00018a0000047ab9 */ /* 0x000fe20000000a00 */
[----:B------:R-:W-:Y:S01]  /*4f20*/  ULDC UR6, c[0x0][0x150] ;  /* 0x0000540000067ab9 */ /* 0x000fe20000000800 */
[----:B------:R-:W-:Y:S01]  /*4f30*/  ISETP.NE.U32.AND P0, PT, RZ, UR4, PT ;  /* 0x00000004ff007c0c */ /* 0x000fe2000bf05070 */
[----:B------:R-:W-:Y:S01]  /*4f40*/  ULDC UR28, c[0x0][0x630] ;  /* 0x00018c00001c7ab9 */ /* 0x000fe20000000800 */
[C---:B------:R-:W-:Y:S01]  /*4f50*/  R2UR UR29, R0.reuse ;  /* 0x00000000001d72ca */ /* 0x040fe200000e0000 */
[----:B------:R-:W-:Y:S01]  /*4f60*/  ULDC UR34, c[0x0][0x154] ;  /* 0x0000550000227ab9 */ /* 0x000fe20000000800 */
[----:B------:R-:W-:Y:S01]  /*4f70*/  ISETP.NE.AND.EX P0, PT, RZ, UR5, PT, P0 ;  /* 0x00000005ff007c0c */ /* 0x000fe2000bf05300 */
[----:B------:R-:W2:Y:S01]  /*4f80*/  S2UR UR35, SR_CTAID.Y ;  /* 0x00000000002379c3 */ /* 0x000ea20000002600 */
[----:B------:R-:W-:Y:S02]  /*4f90*/  R2UR UR30, R5 ;  /* 0x00000000051e72ca */ /* 0x000fe400000e0000 */
[----:B------:R-:W-:-:S02]  /*4fa0*/  R2UR UR26, R0 ;  /* 0x00000000001a72ca */ /* 0x000fc400000e0000 */
[----:B------:R-:W-:Y:S02]  /*4fb0*/  R2UR UR27, R5 ;  /* 0x00000000051b72ca */ /* 0x000fe400000e0000 */
[----:B0-----:R-:W-:-:S05]  /*4fc0*/  I2FP.F32.U32 R2, UR8 ;  /* 0x0000000800027c45 */ /* 0x001fca0008201000 */
[----:B------:R-:W-:-:S04]  /*4fd0*/  FMUL R2, R2, UR6 ;  /* 0x0000000602027c20 */ /* 0x000fc80008400000 */
[----:B------:R0:W3:Y:S01]  /*4fe0*/  F2I.U32.TRUNC.NTZ R3, R2 ;  /* 0x0000000200037305 */ /* 0x0000e2000020f000 */
[----:B--2---:R-:W-:Y:S05]  /*4ff0*/  @!P0 BRA `(.L_x_102) ;  /* 0x0000000000308947 */ /* 0x004fea0003800000 */
        /* <DEDUP_REMOVED lines=12> */
.L_x_102:
[----:B0-----:R-:W-:Y:S01]  /*50c0*/  I2FP.F32.U32 R2, UR35 ;  /* 0x0000002300027c45 */ /* 0x001fe20008201000 */
[----:B------:R-:W-:Y:S02]  /*50d0*/  USHF.R.U64 UR6, UR26, UR28, UR27 ;  /* 0x0000001c1a067299 */ /* 0x000fe4000800121b */
[----:B------:R-:W-:Y:S01]  /*50e0*/  USHF.R.U32.HI UR4, URZ, UR28, UR27 ;  /* 0x0000001c3f047299 */ /* 0x000fe2000801161b */
[----:B---3--:R-:W-:Y:S01]  /*50f0*/  R2UR UR28, R3 ;  /* 0x00000000031c72ca */ /* 0x008fe200000e0000 */
[----:B------:R-:W-:Y:S01]  /*5100*/  UIADD3 UR24, UP0, URZ, -UR6, URZ ;  /* 0x800000063f187290 */ /* 0x000fe2000ff1e03f */
[----:B------:R-:W-:Y:S01]  /*5110*/  FMUL R2, R2, UR34 ;  /* 0x0000002202027c20 */ /* 0x000fe20008400000 */
[----:B------:R-:W-:Y:S01]  /*5120*/  ULDC.64 UR26, c[0x0][0x620] ;  /* 0x00018800001a7ab9 */ /* 0x000fe20000000a00 */
[----:B------:R-:W-:Y:S01]  /*5130*/  UMOV UR10, UR29 ;  /* 0x0000001d000a7c82 */ /* 0x000fe20008000000 */
[----:B------:R-:W-:Y:S01]  /*5140*/  UIADD3.X UR4, URZ, ~UR4, URZ, UP0, !UPT ;  /* 0x800000043f047290 */ /* 0x000fe200087fe43f */
[----:B------:R-:W-:-:S02]  /*5150*/  UMOV UR11, UR30 ;  /* 0x0000001e000b7c82 */ /* 0x000fc40008000000 */
[----:B------:R-:W0:Y:S01]  /*5160*/  F2I.U32.TRUNC.NTZ R2, R2 ;  /* 0x0000000200027305 */ /* 0x000e22000020f000 */
[----:B------:R-:W-:Y:S02]  /*5170*/  UIMAD UR4, UR4, UR26, URZ ;  /* 0x0000001a040472a4 */ /* 0x000fe4000f8e023f */
        /* <DEDUP_REMOVED lines=9> */
[----:B------:R-:W-:Y:S01]  /*5210*/  USHF.R.U64 UR25, UR10, UR26, UR11 ;  /* 0x0000001a0a197299 */ /* 0x000fe2000800120b */
[----:B0-----:R-:W-:Y:S01]  /*5220*/  R2UR UR29, R2 ;  /* 0x00000000021d72ca */ /* 0x001fe200000e0000 */
[----:B------:R-:W-:Y:S01]  /*5230*/  USHF.R.U32.HI UR10, URZ, UR26, UR11 ;  /* 0x0000001a3f0a7299 */ /* 0x000fe2000801160b */
[----:B------:R-:W-:Y:S01]  /*5240*/  ISETP.NE.AND.EX P0, PT, RZ, UR5, PT, P0 ;  /* 0x00000005ff007c0c */ /* 0x000fe2000bf05300 */
[----:B------:R-:W-:Y:S01]  /*5250*/  ULDC UR36, c[0x0][0x608] ;  /* 0x0001820000247ab9 */ /* 0x000fe20000000800 */
[----:B------:R-:W-:-:S02]  /*5260*/  ULOP3.LUT UR39, URZ, UR34, URZ, 0x33, !UPT ;  /* 0x000000223f277292 */ /* 0x000fc4000f8e333f */
[----:B------:R-:W-:Y:S02]  /*5270*/  USHF.R.U64 UR34, UR25, UR36, UR10 ;  /* 0x0000002419227299 */ /* 0x000fe4000800120a */
[----:B------:R-:W-:Y:S02]  /*5280*/  USHF.R.U32.HI UR10, URZ, UR36, UR10 ;  /* 0x000000243f0a7299 */ /* 0x000fe4000801160a */
[----:B------:R-:W-:Y:S02]  /*5290*/  UIADD3 UR28, -UR28, URZ, URZ ;  /* 0x0000003f1c1c7290 */ /* 0x000fe4000fffe13f */
[----:B------:R-:W-:Y:S01]  /*52a0*/  USHF.R.U64 UR36, UR34, UR38, UR10 ;  /* 0x0000002622247299 */ /* 0x000fe2000800120a */
[----:B------:R-:W-:Y:S01]  /*52b0*/  UMOV UR30, 0x1 ;  /* 0x00000001001e7882 */ /* 0x000fe20000000000 */
[----:B------:R-:W-:Y:S01]  /*52c0*/  ULDC UR27, c[0x0][0x144] ;  /* 0x00005100001b7ab9 */ /* 0x000fe20000000800 */
[----:B------:R-:W-:Y:S01]  /*52d0*/  UIADD3 UR37, -UR29, URZ, URZ ;  /* 0x0000003f1d257290 */ /* 0x000fe2000fffe13f */
[----:B------:R-:W-:Y:S01]  /*52e0*/  ULDC UR9, c[0x0][0x600] ;  /* 0x0001800000097ab9 */ /* 0x000fe20000000800 */
[----:B------:R-:W-:-:S02]  /*52f0*/  USHF.L.U32 UR30, UR30, UR38, URZ ;  /* 0x000000261e1e7299 */ /* 0x000fc4000800063f */
[----:B------:R-:W-:Y:S02]  /*5300*/  USHF.R.U32.HI UR29, URZ, UR38, UR10 ;  /* 0x000000263f1d7299 */ /* 0x000fe4000801160a */
[----:B------:R-:W-:Y:S02]  /*5310*/  UIMAD UR38, UR27, UR28, UR8 ;  /* 0x0000001c1b2672a4 */ /* 0x000fe4000f8e0208 */
[----:B------:R-:W-:Y:S01]  /*5320*/  UIADD3 UR24, UR9, -0x1, URZ ;  /* 0xffffffff09187890 */ /* 0x000fe2000fffe03f */
        /* <DEDUP_REMOVED lines=15> */
.L_x_103:
[----:B------:R-:W-:Y:S01]  /*5420*/  USHF.R.U64 UR4, UR28, UR40, UR29 ;  /* 0x000000281c047299 */ /* 0x000fe2000800121d */
[----:B------:R-:W-:Y:S01]  /*5430*/  IMAD.MOV.U32 R10, RZ, RZ, 0x1 ;  /* 0x00000001ff0a7424 */ /* 0x000fe200078e00ff */
[----:B------:R-:W-:Y:S01]  /*5440*/  ULOP3.LUT UR34, UR34, UR39, URZ, 0xc0, !UPT ;  /* 0x0000002722227292 */ /* 0x000fe2000f8ec03f */
[----:B------:R-:W-:Y:S01]  /*5450*/  IMAD.U32 R4, RZ, RZ, UR6 ;  /* 0x00000006ff047e24 */ /* 0x000fe2000f8e00ff */
[----:B------:R-:W-:Y:S02]  /*5460*/  UIADD3 UR5, -UR4, URZ, URZ ;  /* 0x0000003f04057290 */ /* 0x000fe4000fffe13f */
[----:B------:R-:W-:Y:S02]  /*5470*/  @UP2 UIMAD UR38, UR42, UR37, UR35 ;  /* 0x000000252a2622a4 */ /* 0x000fe4000f8e0223 */
        /* <DEDUP_REMOVED lines=10> */
.L_x_101:
[----:B------:R-:W-:Y:S01]  /*5520*/  UIADD3 UR15, UR32, UR15, URZ ;  /* 0x0000000f200f7290 */ /* 0x000fe2000fffe03f */
[----:B------:R-:W-:Y:S02]  /*5530*/  LOP3.LUT P0, RZ, R10, 0xff, RZ, 0xc0, !PT ;  /* 0x000000ff0aff7812 */ /* 0x000fe4000780c0ff */
[----:B------:R-:W-:Y:S01]  /*5540*/  LOP3.LUT R84, R84, 0x1, RZ, 0x3c, !PT ;  /* 0x0000000154547812 */ /* 0x000fe200078e3cff */
[----:B------:R-:W-:Y:S02]  /*5550*/  USHF.R.U32.HI UR4, URZ, 0x2, UR15 ;  /* 0x000000023f047899 */ /* 0x000fe4000801160f */
[----:B------:R-:W-:Y:S02]  /*5560*/  UISETP.GT.U32.AND UP0, UPT, UR15, 0x3, UPT ;  /* 0x000000030f00788c */ /* 0x000fe4000bf04070 */
[----:B------:R-:W-:Y:S02]  /*5570*/  ULOP3.LUT UR4, UR4, 0x1, URZ, 0xc0, !UPT ;  /* 0x0000000104047892 */ /* 0x000fe4000f8ec03f */
[----:B------:R-:W-:-:S02]  /*5580*/  UISETP.LT.U32.AND UP0, UPT, UR32, 0x4, UP0 ;  /* 0x000000042000788c */ /* 0x000fc40008701070 */
[----:B------:R-:W-:Y:S02]  /*5590*/  UISETP.NE.U32.AND UP1, UPT, UR4, 0x1, UPT ;  /* 0x000000010400788c */ /* 0x000fe4000bf25070 */
[----:B------:R-:W-:Y:S02]  /*55a0*/  USEL UR5, URZ, 0x1, !UP0 ;  /* 0x000000013f057887 */ /* 0x000fe4000c000000 */
[----:B------:R-:W-:Y:S02]  /*55b0*/  UISETP.GT.U32.AND UP1, UPT, UR32, 0x3, !UP1 ;  /* 0x000000032000788c */ /* 0x000fe4000cf24070 */
[----:B------:R-:W-:Y:S02]  /*55c0*/  ULOP3.LUT UR15, UR15, 0x3, URZ, 0xc0, !UPT ;  /* 0x000000030f0f7892 */ /* 0x000fe4000f8ec03f */
[----:B------:R-:W-:-:S04]  /*55d0*/  USEL UR4, URZ, 0x1, !UP1 ;  /* 0x000000013f047887 */ /* 0x000fc8000c800000 */
[----:B------:R-:W-:Y:S01]  /*55e0*/  ULOP3.LUT UR17, UR4, UR17, UR5, 0x96, !UPT ;  /* 0x0000001104117292 */ /* 0x000fe2000f8e9605 */
[----:B------:R-:W-:Y:S11]  /*55f0*/  @P0 BRA `(.L_x_104) ;  /* 0xffffffbc00d80947 */ /* 0x000ff6000383ffff */
[----:B------:R-:W-:Y:S05]  /*5600*/  EXIT ;  /* 0x000000000000794d */ /* 0x000fea0003800000 */
.L_x_12:
[----:B------:R-:W-:-:S08]  /*5610*/  ISETP.NE.AND P0, PT, RZ, UR8, PT ;  /* 0x00000008ff007c0c */ /* 0x000fd0000bf05270 */
[----:B-1---5:R-:W0:-:S00]  /*5620*/  USETMAXREG.DEALLOC.CTAPOOL 0x28 ;  /* 0x00000028000079c8 */ /* 0x022e0000080e0500 */
[----:B------:R-:W-:Y:S05]  /*5630*/  @P0 EXIT ;  /* 0x000000000000094d */ /* 0x000fea0003800000 */
[----:B0-----:R-:W-:Y:S01]  /*5640*/  LOP3.LUT P0, RZ, R9, 0xff, RZ, 0xc0, !PT ;  /* 0x000000ff09ff7812 */ /* 0x001fe2000780c0ff */
[----:B------:R-:W-:Y:S02]  /*5650*/  IMAD.MOV.U32 R10, RZ, RZ, 0x1 ;  /* 0x00000001ff0a7424 */ /* 0x000fe400078e00ff */
[----:B------:R-:W-:-:S10]  /*5660*/  IMAD.MOV.U32 R11, RZ, RZ, RZ ;  /* 0x000000ffff0b7224 */ /* 0x000fd400078e00ff */
[----:B------:R-:W-:Y:S05]  /*5670*/  @!P0 BRA `(.L_x_105) ;  /* 0x0000000c00108947 */ /* 0x000fea0003800000 */
[----:B------:R-:W-:Y:S01]  /*5680*/  LOP3.LUT P0, RZ, R8, 0x1f, RZ, 0xc0, !PT ;  /* 0x0000001f08ff7812 */ /* 0x000fe2000780c0ff */
[----:B------:R-:W-:Y:S01]  /*5690*/  ULDC UR5, c[0x0][0x658] ;  /* 0x0001960000057ab9 */ /* 0x000fe20000000800 */
[----:B------:R-:W-:Y:S01]  /*56a0*/  UMOV UR6, 0xffffffff ;  /* 0xffffffff00067882 */ /* 0x000fe20000000000 */
[----:B------:R-:W-:Y:S01]  /*56b0*/  BSSY B0, `(.L_x_105) ;  /* 0x00000c0000007945 */ /* 0x000fe20003800000 */
[----:B------:R-:W-:Y:S01]  /*56c0*/  USHF.L.U32 UR6, UR6, UR5, URZ ;  /* 0x0000000506067299 */ /* 0x000fe2000800063f */
[C---:B------:R-:W-:Y:S01]  /*56d0*/  ISETP.NE.AND P3, PT, R14.reuse, RZ, PT ;  /* 0x000000ff0e00720c */ /* 0x040fe20003f65270 */
[----:B------:R-:W-:Y:S01]  /*56e0*/  IMAD.MOV.U32 R12, RZ, RZ, 0x1 ;  /* 0x00000001ff0c7424 */ /* 0x000fe200078e00ff */
[----:B------:R-:W-:Y:S01]  /*56f0*/  ISETP.NE.OR P0, PT, R14, RZ, !P0 ;  /* 0x000000ff0e00720c */ /* 0x000fe20004705670 */
[----:B------:R-:W-:Y:S01]  /*5700*/  IMAD.MOV.U32 R10, RZ, RZ, 0x1 ;  /* 0x00000001ff0a7424 */ /* 0x000fe200078e00ff */
[----:B------:R-:W-:Y:S01]  /*5710*/  ULDC UR4, c[0x0][0x600] ;  /* 0x0001800000047ab9 */ /* 0x000fe20000000800 */
[----:B------:R-:W-:Y:S01]  /*5720*/  IMAD.MOV.U32 R11, RZ, RZ, RZ ;  /* 0x000000ffff0b7224 */ /* 0x000fe200078e00ff */
[----:B------:R-:W-:Y:S01]  /*5730*/  UMOV UR8, 0x1 ;  /* 0x0000000100087882 */ /* 0x000fe20000000000 */
[----:B------:R-:W-:-:S02]  /*5740*/  UIADD3 UR27, UR14, 0x1, URZ ;  /* 0x000000010e1b7890 */ /* 0x000fc4000fffe03f */
[----:B------:R-:W-:Y:S02]  /*5750*/  ULOP3.LUT UR26, UR13, 0x2, URZ, 0xfc, !UPT ;  /* 0x000000020d1a7892 */ /* 0x000fe4000f8efc3f */
[----:B------:R-:W-:Y:S02]  /*5760*/  UIADD3 UR4, UR4, -0x1, URZ ;  /* 0xffffffff04047890 */ /* 0x000fe4000fffe03f */
[----:B------:R-:W-:Y:S02]  /*5770*/  USHF.L.U32 UR5, UR8, UR5, URZ ;  /* 0x0000000508057299 */ /* 0x000fe4000800063f */
[----:B------:R-:W-:Y:S01]  /*5780*/  ULOP3.LUT UR6, URZ, UR6, URZ, 0x33, !UPT ;  /* 0x000000063f067292 */ /* 0x000fe2000f8e333f */
[----:B------:R-:W-:-:S11]  /*5790*/  ULDC.64 UR24, c[0x0][0x198] ;  /* 0x0000660000187ab9 */ /* 0x000fd60000000a00 */
.L_x_117:
[----:B------:R-:W-:-:S03]  /*57a0*/  UMOV UR8, 0xffffffff ;  /* 0xffffffff00087882 */ /* 0x000fc60000000000 */
[----:B------:R-:W-:Y:S05]  /*57b0*/  BRA.DIV UR8, `(.L_x_106) ;  /* 0x0000000e08dc7947 */ /* 0x000fea000b800000 */
[----:B------:R-:W-:-:S13]  /*57c0*/  ELECT P1, URZ, PT ;  /* 0x00000000003f782f */ /* 0x000fda0003820000 */
.L_x_130:
[----:B------:R-:W0:Y:S01]  /*57d0*/  LDC R6, c[0x0][0x28c] ;  /* 0x0000a300ff067b82 */ /* 0x000e220000000800 */
[----:B------:R-:W-:Y:S01]  /*57e0*/  BSSY B1, `(.L_x_107) ;  /* 0x0000036000017945 */ /* 0x000fe20003800000 */
[----:B0-----:R-:W-:-:S13]  /*57f0*/  ISETP.LT.OR P1, PT, R6, 0x1, !P1 ;  /* 0x000000010600780c */ /* 0x001fda0004f21670 */
[----:B------:R-:W-:Y:S05]  /*5800*/  @P1 BRA `(.L_x_108) ;  /* 0x0000000000cc1947 */ /* 0x000fea0003800000 */
[----:B------:R-:W-:Y:S02]  /*5810*/  IMAD.SHL.U32 R8, R3, 0x40, RZ ;  /* 0x0000004003087824 */ /* 0x000fe400078e00ff */
[----:B------:R-:W-:Y:S02]  /*5820*/  IMAD.SHL.U32 R9, R2, 0x40, RZ ;  /* 0x0000004002097824 */ /* 0x000fe400078e00ff */
[----:B------:R-:W-:Y:S02]  /*5830*/  IMAD.MOV.U32 R15, RZ, RZ, RZ ;  /* 0x000000ffff0f7224 */ /* 0x000fe400078e00ff */
[----:B------:R-:W-:Y:S02]  /*5840*/  IMAD.U32 R16, RZ, RZ, UR27 ;  /* 0x0000001bff107e24 */ /* 0x000fe4000f8e00ff */
[----:B------:R-:W-:Y:S02]  /*5850*/  IMAD.MOV.U32 R2, RZ, RZ, R10 ;  /* 0x000000ffff027224 */ /* 0x000fe400078e000a */
[----:B------:R-:W-:-:S07]  /*5860*/  IMAD.MOV.U32 R3, RZ, RZ, R11 ;  /* 0x000000ffff037224 */ /* 0x000fce00078e000b */
.L_x_112:
[----:B------:R-:W0:Y:S01]  /*5870*/  S2R R7, SR_CgaCtaId ;  /* 0x0000000000077919 */ /* 0x000e220000008800 */
[----:B-1----:R-:W-:-:S04]  /*5880*/  MOV R6, 0x400 ;  /* 0x0000040000067802 */ /* 0x002fc80000000f00 */
[----:B0-----:R-:W-:Y:S02]  /*5890*/  LEA R14, R7, R6, 0x18 ;  /* 0x00000006070e7211 */ /* 0x001fe400078ec0ff */
[----:B------:R-:W-:Y:S01]  /*58a0*/  SHF.L.U32 R6, R2, 0x1f, RZ ;  /* 0x0000001f02067819 */ /* 0x000fe200000006ff */
[----:B------:R-:W0:Y:S02]  /*58b0*/  @!P3 LDC R7, c[0x0][0x500] ;  /* 0x00014000ff07bb82 */ /* 0x000e240000000800 */
[----:B------:R-:W-:-:S04]  /*58c0*/  IMAD R13, R3, 0x8, R14 ;  /* 0x00000008030d7824 */ /* 0x000fc800078e020e */
[----:B------:R-:W1:Y:S02]  /*58d0*/  SYNCS.PHASECHK.TRANS64.TRYWAIT P1, [R13+URZ+0x20], R6 ;  /* 0x000020060d0075a7 */ /* 0x000e64000802017f */
[----:B-1----:R-:W-:Y:S05]  /*58e0*/  @!P1 BRA `(.L_x_109) ;  /* 0x0000000c00b09947 */ /* 0x002fea0003800000 */
.L_x_131:
[----:B------:R-:W-:Y:S01]  /*58f0*/  UPRMT UR8, UR26, 0x9910, URZ ;  /* 0x000099101a087896 */ /* 0x000fe2000800003f */
[----:B0-----:R0:W-:Y:S03]  /*5900*/  @!P3 SYNCS.ARRIVE.TRANS64 RZ, [R13+URZ], R7 ;  /* 0x000000070dffb9a7 */ /* 0x0011e6000800003f */
[----:B------:R-:W-:-:S06]  /*5910*/  UISETP.NE.AND UP0, UPT, UR8, 0x2, UPT ;  /* 0x000000020800788c */ /* 0x000fcc000bf05270 */
[----:B------:R-:W-:-:S13]  /*5920*/  PLOP3.LUT P1, PT, PT, PT, UP0, 0x80, 0x0 ;  /* 0x000000000000781c */ /* 0x000fda0003f2f008 */
[----:B0-----:R-:W-:Y:S05]  /*5930*/  @P1 BRA `(.L_x_110) ;  /* 0x0000000000041947 */ /* 0x001fea0003800000 */
[----:B------:R-:W-:Y:S01]  /*5940*/  BPT.TRAP 0x1 ;  /* 0x000000040000795c */ /* 0x000fe20000300000 */
.L_x_110:
[----:B------:R-:W-:Y:S05]  /*5950*/  @P0 BRA `(.L_x_111) ;  /* 0x0000000000040947 */ /* 0x000fea0003800000 */
[----:B------:R-:W-:Y:S01]  /*5960*/  BPT.TRAP 0x1 ;  /* 0x000000040000795c */ /* 0x000fe20000300000 */
.L_x_111:
[----:B------:R-:W-:Y:S01]  /*5970*/  IMAD R14, R3, 0x800, R14 ;  /* 0x00000800030e7824 */ /* 0x000fe200078e020e */
[----:B------:R-:W-:Y:S01]  /*5980*/  R2UR UR9, R13 ;  /* 0x000000000d0972ca */ /* 0x000fe200000e0000 */
[----:B------:R-:W-:Y:S01]  /*5990*/  VIADD R16, R16, 0xffffffff ;  /* 0xffffffff10107836 */ /* 0x000fe20000000000 */
[----:B------:R-:W-:Y:S01]  /*59a0*/  UIADD3 UR16, UP0, UR24, 0xf0, URZ ;  /* 0x000000f018107890 */ /* 0x000fe2000ff1e03f */
[----:B------:R-:W-:Y:S01]  /*59b0*/  R2UR UR11, R9 ;  /* 0x00000000090b72ca */ /* 0x000fe200000e0000 */
[----:B------:R-:W-:Y:S01]  /*59c0*/  UIADD3 UR28, UP1, UR24, 0x1f0, URZ ;  /* 0x000001f0181c7890 */ /* 0x000fe2000ff3e03f */
[----:B------:R-:W-:Y:S01]  /*59d0*/  R2UR UR8, R14 ;  /* 0x000000000e0872ca */ /* 0x000fe200000e0000 */
[----:B------:R-:W-:Y:S01]  /*59e0*/  UIADD3.X UR17, URZ, UR25, URZ, UP0, !UPT ;  /* 0x000000193f117290 */ /* 0x000fe200087fe43f */
[----:B------:R-:W-:Y:S01]  /*59f0*/  R2UR UR10, R15 ;  /* 0x000000000f0a72ca */ /* 0x000fe200000e0000 */
[----:B------:R-:W-:Y:S01]  /*5a00*/  VIADD R3, R3, 0x1 ;  /* 0x0000000103037836 */ /* 0x000fe20000000000 */
[----:B------:R-:W-:Y:S01]  /*5a10*/  R2UR UR12, R4 ;  /* 0x00000000040c72ca */ /* 0x000fe200000e0000 */
[----:B------:R-:W-:Y:S01]  /*5a20*/  UIADD3.X UR29, URZ, UR25, URZ, UP1, !UPT ;  /* 0x000000193f1d7290 */ /* 0x000fe20008ffe43f */
[----:B------:R-:W-:Y:S01]  /*5a30*/  R2UR UR23, R8 ;  /* 0x00000000081772ca */ /* 0x000fe200000e0000 */
[----:B------:R-:W-:Y:S01]  /*5a40*/  UMOV UR18, 0x0 ;  /* 0x0000000000127882 */ /* 0x000fe20000000000 */
[----:B------:R-:W-:Y:S01]  /*5a50*/  ISETP.GT.AND P2, PT, R16, 0x1, PT ;  /* 0x000000011000780c */ /* 0x000fe20003f44270 */
[----:B------:R-:W-:Y:S01]  /*5a60*/  UMOV UR19, 0x10000000 ;  /* 0x1000000000137882 */ /* 0x000fe20000000000 */
[----:B------:R-:W-:Y:S01]  /*5a70*/  ISETP.NE.AND P1, PT, R3, 0x4, PT ;  /* 0x000000040300780c */ /* 0x000fe20003f25270 */
[----:B------:R-:W-:-:S02]  /*5a80*/  VIADD R15, R15, 0x20 ;  /* 0x000000200f0f7836 */ /* 0x000fc40000000000 */
[----:B------:R-:W-:Y:S01]  /*5a90*/  UIADD3 UR15, UR8, 0x180, URZ ;  /* 0x00000180080f7890 */ /* 0x000fe2000fffe03f */
[----:B------:R-:W-:Y:S01]  /*5aa0*/  SEL R7, RZ, 0x1, P1 ;  /* 0x00000001ff077807 */ /* 0x000fe20000800000 */
[----:B------:R-:W-:Y:S01]  /*5ab0*/  UIADD3 UR22, UR8, 0x2180, URZ ;  /* 0x0000218008167890 */ /* 0x000fe2000fffe03f */
[----:B------:R-:W-:Y:S02]  /*5ac0*/  SEL R3, R3, RZ, P1 ;  /* 0x000000ff03037207 */ /* 0x000fe40000800000 */
[----:B------:R-:W-:Y:S02]  /*5ad0*/  LOP3.LUT R2, R2, R7, RZ, 0x3c, !PT ;  /* 0x0000000702027212 */ /* 0x000fe400078e3cff */
[----:B------:R-:W-:Y:S02]  /*5ae0*/  UMOV UR8, UR15 ;  /* 0x0000000f00087c82 */ /* 0x000fe40008000000 */
[----:B------:R0:W-:Y:S02]  /*5af0*/  UTMALDG.3D [UR8], [UR16], desc[UR18] ;  /* 0x00001208100075b4 */ /* 0x0001e40008011000 */
[----:B0-----:R-:W-:Y:S01]  /*5b00*/  UMOV UR8, UR22 ;  /* 0x0000001600087c82 */ /* 0x001fe20008000000 */
[----:B------:R-:W-:-:S02]  /*5b10*/  UMOV UR11, UR23 ;  /* 0x00000017000b7c82 */ /* 0x000fc40008000000 */
[----:B------:R0:W-:Y:S02]  /*5b20*/  UTMALDG.3D [UR8], [UR28], desc[UR18] ;  /* 0x000012081c0075b4 */ /* 0x0001e40008011000 */
[----:B0-----:R-:W-:Y:S05]  /*5b30*/  @P2 BRA `(.L_x_112) ;  /* 0xfffffffc004c2947 */ /* 0x001fea000383ffff */
.L_x_108:
[----:B------:R-:W-:Y:S05]  /*5b40*/  BSYNC B1 ;  /* 0x0000000000017941 */ /* 0x000fea0003800000 */
.L_x_107:
[----:B------:R-:W-:Y:S01]  /*5b50*/  LOP3.LUT P4, RZ, R12, 0xff, RZ, 0xc0, !PT ;  /* 0x000000ff0cff7812 */ /* 0x000fe2000788c0ff */
[----:B------:R-:W-:Y:S01]  /*5b60*/  VIADD R11, R11, UR14 ;  /* 0x0000000e0b0b7c36 */ /* 0x000fe20008000000 */
[----:B------:R-:W-:Y:S01]  /*5b70*/  ULDC.64 UR8, c[0x0][0x650] ;  /* 0x0001940000087ab9 */ /* 0x000fe20000000a00 */
[----:B------:R-:W-:Y:S01]  /*5b80*/  BSSY B1, `(.L_x_113) ;  /* 0x0000070000017945 */ /* 0x000fe20003800000 */
[----:B-1----:R-:W-:Y:S02]  /*5b90*/  PRMT R6, RZ, 0x7610, R6 ;  /* 0x00007610ff067816 */ /* 0x002fe40000000006 */
[C---:B------:R-:W-:Y:S02]  /*5ba0*/  ISETP.GT.U32.AND P1, PT, R11.reuse, 0x3, PT ;  /* 0x000000030b00780c */ /* 0x040fe40003f24070 */
[----:B------:R-:W-:Y:S02]  /*5bb0*/  SHF.R.U32.HI R2, RZ, 0x2, R11 ;  /* 0x00000002ff027819 */ /* 0x000fe4000001160b */
[----:B------:R-:W-:-:S02]  /*5bc0*/  LOP3.LUT R11, R11, 0x3, RZ, 0xc0, !PT ;  /* 0x000000030b0b7812 */ /* 0x000fc400078ec0ff */
[----:B------:R-:W-:Y:S01]  /*5bd0*/  LOP3.LUT R2, R2, 0x1, RZ, 0xc0, !PT ;  /* 0x0000000102027812 */ /* 0x000fe200078ec0ff */
[----:B------:R-:W0:Y:S01]  /*5be0*/  @P4 S2R R4, SR_CgaCtaId ;  /* 0x0000000000044919 */ /* 0x000e220000008800 */
[----:B------:R-:W-:Y:S02]  /*5bf0*/  @P4 MOV R3, 0x400 ;  /* 0x0000040000034802 */ /* 0x000fe40000000f00 */
[----:B------:R-:W-:Y:S02]  /*5c00*/  ISETP.NE.U32.AND P2, PT, R2, 0x1, PT ;  /* 0x000000010200780c */ /* 0x000fe40003f45070 */
[----:B------:R-:W-:Y:S02]  /*5c10*/  PRMT R12, RZ, 0x7610, R12 ;  /* 0x00007610ff0c7816 */ /* 0x000fe4000000000c */
[----:B0-----:R-:W-:Y:S01]  /*5c20*/  @P4 LEA R3, R4, R3, 0x18 ;  /* 0x0000000304034211 */ /* 0x001fe200078ec0ff */
[----:B------:R-:W-:-:S03]  /*5c30*/  IMAD.U32 R4, RZ, RZ, UR14 ;  /* 0x0000000eff047e24 */ /* 0x000fc6000f8e00ff */
[----:B------:R0:W-:Y:S01]  /*5c40*/  @P4 SYNCS.ARRIVE.TRANS64.A1T0 RZ, [R3+URZ+0x78], RZ ;  /* 0x000078ff03ff49a7 */ /* 0x0001e2000810003f */
[----:B------:R-:W-:Y:S02]  /*5c50*/  IADD3 R0, P4, R0, UR20, RZ ;  /* 0x0000001400007c10 */ /* 0x000fe4000ff9e0ff */
[----:B------:R-:W-:Y:S02]  /*5c60*/  ISETP.LT.U32.AND P1, PT, R4, 0x4, P1 ;  /* 0x000000040400780c */ /* 0x000fe40000f21070 */
[----:B------:R-:W-:Y:S02]  /*5c70*/  IADD3.X R5, R5, UR7, RZ, P4, !PT ;  /* 0x0000000705057c10 */ /* 0x000fe4000a7fe4ff */
[----:B------:R-:W-:Y:S02]  /*5c80*/  ISETP.GE.U32.AND P4, PT, R0, UR8, PT ;  /* 0x0000000800007c0c */ /* 0x000fe4000bf86070 */
[----:B0-----:R-:W-:Y:S02]  /*5c90*/  SEL R3, RZ, 0x1, !P1 ;  /* 0x00000001ff037807 */ /* 0x001fe40004800000 */
[----:B------:R-:W-:-:S02]  /*5ca0*/  ISETP.GE.U32.AND.EX P1, PT, R5, UR9, PT, P4 ;  /* 0x0000000905007c0c */ /* 0x000fc4000bf26140 */
[----:B------:R-:W-:Y:S01]  /*5cb0*/  ISETP.GT.U32.AND P2, PT, R4, 0x3, !P2 ;  /* 0x000000030400780c */ /* 0x000fe20005744070 */
[----:B------:R-:W-:-:S03]  /*5cc0*/  IMAD.MOV.U32 R4, RZ, RZ, -0x1 ;  /* 0xffffffffff047424 */ /* 0x000fc600078e00ff */
[----:B------:R-:W-:-:S04]  /*5cd0*/  SEL R2, RZ, 0x1, !P2 ;  /* 0x00000001ff027807 */ /* 0x000fc80005000000 */
[----:B------:R-:W-:Y:S01]  /*5ce0*/  LOP3.LUT R10, R2, R10, R3, 0x96, !PT ;  /* 0x0000000a020a7212 */ /* 0x000fe200078e9603 */
[----:B------:R-:W-:Y:S02]  /*5cf0*/  IMAD.MOV.U32 R2, RZ, RZ, -0x1 ;  /* 0xffffffffff027424 */ /* 0x000fe400078e00ff */
[----:B------:R-:W-:Y:S01]  /*5d00*/  IMAD.MOV.U32 R3, RZ, RZ, -0x1 ;  /* 0xffffffffff037424 */ /* 0x000fe200078e00ff */
[----:B------:R-:W-:Y:S06]  /*5d10*/  @P1 BRA `(.L_x_114) ;  /* 0x0000000400581947 */ /* 0x000fec0003800000 */
[----:B------:R-:W0:Y:S01]  /*5d20*/  S2UR UR8, SR_CTAID.X ;  /* 0x00000000000879c3 */ /* 0x000e220000002500 */
[----:B------:R-:W-:Y:S01]  /*5d30*/  ULDC.64 UR10, c[0x0][0x628] ;  /* 0x00018a00000a7ab9 */ /* 0x000fe20000000a00 */
[----:B------:R-:W-:Y:S01]  /*5d40*/  ULDC UR9, c[0x0][0x150] ;  /* 0x0000540000097ab9 */ /* 0x000fe20000000800 */
[----:B------:R-:W-:Y:S01]  /*5d50*/  ISETP.NE.U32.AND P1, PT, RZ, UR10, PT ;  /* 0x0000000aff007c0c */ /* 0x000fe2000bf25070 */
[----:B------:R-:W-:Y:S01]  /*5d60*/  ULDC UR12, c[0x0][0x630] ;  /* 0x00018c00000c7ab9 */ /* 0x000fe20000000800 */
[----:B------:R-:W-:Y:S01]  /*5d70*/  ULDC UR16, c[0x0][0x154] ;  /* 0x0000550000107ab9 */ /* 0x000fe20000000800 */
[----:B------:R-:W-:Y:S01]  /*5d80*/  IMAD.MOV.U32 R2, RZ, RZ, R0 ;  /* 0x000000ffff027224 */ /* 0x000fe200078e0000 */
[----:B------:R-:W-:Y:S01]  /*5d90*/  ISETP.NE.AND.EX P1, PT, RZ, UR11, PT, P1 ;  /* 0x0000000bff007c0c */ /* 0x000fe2000bf25310 */
[----:B------:R-:W1:Y:S01]  /*5da0*/  S2UR UR15, SR_CTAID.Y ;  /* 0x00000000000f79c3 */ /* 0x000e620000002600 */
[----:B0-----:R-:W-:-:S05]  /*5db0*/  I2FP.F32.U32 R3, UR8 ;  /* 0x0000000800037c45 */ /* 0x001fca0008201000 */
[----:B------:R-:W-:Y:S01]  /*5dc0*/  FMUL R4, R3, UR9 ;  /* 0x0000000903047c20 */ /* 0x000fe20008400000 */
[----:B------:R-:W-:-:S05]  /*5dd0*/  IMAD.MOV.U32 R3, RZ, RZ, R5 ;  /* 0x000000ffff037224 */ /* 0x000fca00078e0005 */
[----:B------:R-:W-:Y:S05]  /*5de0*/  @!P1 BRA `(.L_x_115) ;  /* 0x0000000000289947 */ /* 0x000fea0003800000 */
[----:B------:R-:W-:Y:S02]  /*5df0*/  ULDC UR9, c[0x0][0x634] ;  /* 0x00018d0000097ab9 */ /* 0x000fe40000000800 */
[----:B------:R-:W-:-:S05]  /*5e00*/  IADD3 R9, P1, R0, UR9, RZ ;  /* 0x0000000900097c10 */ /* 0x000fca000ff3e0ff */
[----:B------:R-:W-:-:S04]  /*5e10*/  IMAD.X R13, RZ, RZ, R5, P1 ;  /* 0x000000ffff0d7224 */ /* 0x000fc800008e0605 */
[----:B------:R-:W-:-:S04]  /*5e20*/  IMAD.WIDE.U32 R6, R13, UR10, RZ ;  /* 0x0000000a0d067c25 */ /* 0x000fc8000f8e00ff */
[----:B------:R-:W-:-:S04]  /*5e30*/  IMAD.WIDE.U32 R6, P1, R9, UR11, R6 ;  /* 0x0000000b09067c25 */ /* 0x000fc8000f820006 */
[----:B------:R-:W-:-:S04]  /*5e40*/  IMAD.WIDE.U32 R8, R9, UR10, RZ ;  /* 0x0000000a09087c25 */ /* 0x000fc8000f8e00ff */
[----:B------:R-:W-:Y:S01]  /*5e50*/  IMAD.X R3, RZ, RZ, RZ, P1 ;  /* 0x000000ffff037224 */ /* 0x000fe200008e06ff */
[----:B------:R-:W-:Y:S01]  /*5e60*/  IADD3 RZ, P1, R9, R6, RZ ;  /* 0x0000000609ff7210 */ /* 0x000fe20007f3e0ff */
[----:B------:R-:W-:-:S04]  /*5e70*/  IMAD.MOV.U32 R2, RZ, RZ, R7 ;  /* 0x000000ffff027224 */ /* 0x000fc800078e0007 */
[----:B------:R-:W-:-:S08]  /*5e80*/  IMAD.WIDE.U32.X R2, R13, UR11, R2, P1 ;  /* 0x0000000b0d027c25 */ /* 0x000fd000088e0402 */
.L_x_115:
[--C-:B------:R-:W-:Y:S01]  /*5e90*/  SHF.R.U64 R13, R2, UR12, R3.reuse ;  /* 0x0000000c020d7c19 */ /* 0x100fe20008001203 */
[----:B------:R0:W2:Y:S01]  /*5ea0*/  F2I.U32.TRUNC.NTZ R9, R4 ;  /* 0x0000000400097305 */ /* 0x0000a2000020f000 */
[----:B------:R-:W-:Y:S01]  /*5eb0*/  SHF.R.U32.HI R2, RZ, UR12, R3 ;  /* 0x0000000cff027c19 */ /* 0x000fe20008011603 */
[----:B------:R-:W-:Y:S01]  /*5ec0*/  ULDC.64 UR10, c[0x0][0x620] ;  /* 0x00018800000a7ab9 */ /* 0x000fe20000000a00 */
[----:B------:R-:W-:Y:S01]  /*5ed0*/  IADD3 R7, P1, RZ, -R13, RZ ;  /* 0x8000000dff077210 */ /* 0x000fe20007f3e0ff */
[----:B------:R-:W3:Y:S01]  /*5ee0*/  LDC R19, c[0x0][0x610] ;  /* 0x00018400ff137b82 */ /* 0x000ee20000000800 */
[----:B-1----:R-:W-:Y:S01]  /*5ef0*/  I2FP.F32.U32 R6, UR15 ;  /* 0x0000000f00067c45 */ /* 0x002fe20008201000 */
[----:B------:R-:W-:Y:S01]  /*5f00*/  ULDC UR12, c[0x0][0x658] ;  /* 0x00019600000c7ab9 */ /* 0x000fe20000000800 */
[----:B------:R-:W-:Y:S01]  /*5f10*/  ULDC UR18, c[0x0][0x648] ;  /* 0x0001920000127ab9 */ /* 0x000fe20000000800 */
[----:B------:R-:W-:Y:S02]  /*5f20*/  IMAD.X R2, RZ, RZ, ~R2, P1 ;  /* 0x000000ffff027224 */ /* 0x000fe400008e0e02 */
[----:B------:R-:W-:Y:S01]  /*5f30*/  FMUL R8, R6, UR16 ;  /* 0x0000001006087c20 */ /* 0x000fe20008400000 */
[----:B0-----:R-:W-:Y:S01]  /*5f40*/  IMAD.MOV.U32 R4, RZ, RZ, R0 ;  /* 0x000000ffff047224 */ /* 0x001fe200078e0000 */
[----:B------:R-:W-:Y:S01]  /*5f50*/  ULDC.64 UR16, c[0x0][0x640] ;  /* 0x0001900000107ab9 */ /* 0x000fe20000000a00 */
[----:B------:R-:W-:Y:S01]  /*5f60*/  IMAD R6, R2, UR10, RZ ;  /* 0x0000000a02067c24 */ /* 0x000fe2000f8e02ff */
[----:B------:R-:W-:Y:S01]  /*5f70*/  ISETP.NE.U32.AND P1, PT, RZ, UR16, PT ;  /* 0x00000010ff007c0c */ /* 0x000fe2000bf25070 */
[----:B------:R-:W-:Y:S01]  /*5f80*/  IMAD.WIDE.U32 R2, R7, UR10, R4 ;  /* 0x0000000a07027c25 */ /* 0x000fe2000f8e0004 */
[----:B------:R-:W0:Y:S01]  /*5f90*/  F2I.U32.TRUNC.NTZ R8, R8 ;  /* 0x0000000800087305 */ /* 0x000e22000020f000 */
[----:B--2---:R-:W-:Y:S01]  /*5fa0*/  R2UR UR9, R9 ;  /* 0x00000000090972ca */ /* 0x004fe200000e0000 */
[----:B------:R-:W-:Y:S01]  /*5fb0*/  ULDC UR10, c[0x0][0x618] ;  /* 0x00018600000a7ab9 */ /* 0x000fe20000000800 */
[----:B------:R-:W-:Y:S01]  /*5fc0*/  IMAD R7, R7, UR11, R6 ;  /* 0x0000000b07077c24 */ /* 0x000fe2000f8e0206 */
[----:B------:R-:W-:-:S03]  /*5fd0*/  ISETP.NE.AND.EX P1, PT, RZ, UR17, PT, P1 ;  /* 0x00000011ff007c0c */ /* 0x000fc6000bf25310 */
[----:B------:R-:W-:-:S05]  /*5fe0*/  IMAD.IADD R3, R3, 0x1, R7 ;  /* 0x0000000103037824 */ /* 0x000fca00078e0207 */
[--C-:B------:R-:W-:Y:S02]  /*5ff0*/  SHF.R.U64 R4, R2, UR10, R3.reuse ;  /* 0x0000000a02047c19 */ /* 0x100fe40008001203 */
[----:B------:R-:W-:Y:S01]  /*6000*/  SHF.R.U32.HI R3, RZ, UR10, R3 ;  /* 0x0000000aff037c19 */ /* 0x000fe20008011603 */
[----:B------:R-:W-:Y:S01]  /*6010*/  ULDC UR10, c[0x0][0x608] ;  /* 0x00018200000a7ab9 */ /* 0x000fe20000000800 */
[----:B0-----:R-:W-:Y:S02]  /*6020*/  R2UR UR11, R8 ;  /* 0x00000000080b72ca */ /* 0x001fe400000e0000 */
[--C-:B------:R-:W-:Y:S02]  /*6030*/  SHF.R.U64 R14, R4, UR10, R3.reuse ;  /* 0x0000000a040e7c19 */ /* 0x100fe40008001203 */
[----:B------:R-:W-:Y:S01]  /*6040*/  SHF.R.U32.HI R3, RZ, UR10, R3 ;  /* 0x0000000aff037c19 */ /* 0x000fe20008011603 */
[----:B------:R-:W-:-:S03]  /*6050*/  UIADD3 UR10, -UR9, URZ, URZ ;  /* 0x0000003f090a7290 */ /* 0x000fc6000fffe13f */
[--C-:B------:R-:W-:Y:S01]  /*6060*/  SHF.R.U64 R17, R14, UR12, R3.reuse ;  /* 0x0000000c0e117c19 */ /* 0x100fe20008001203 */
[----:B------:R-:W-:Y:S01]  /*6070*/  ULDC UR9, c[0x0][0x144] ;  /* 0x0000510000097ab9 */ /* 0x000fe20000000800 */
[----:B------:R-:W-:-:S03]  /*6080*/  SHF.R.U32.HI R3, RZ, UR12, R3 ;  /* 0x0000000cff037c19 */ /* 0x000fc60008011603 */
[----:B------:R-:W-:Y:S01]  /*6090*/  IMAD.MOV.U32 R2, RZ, RZ, R17 ;  /* 0x000000ffff027224 */ /* 0x000fe200078e0011 */
[----:B------:R-:W-:Y:S06]  /*60a0*/  @!P1 BRA `(.L_x_116) ;  /* 0x0000000000289947 */ /* 0x000fec0003800000 */
        /* <DEDUP_REMOVED lines=10> */
.L_x_116:
[----:B------:R-:W-:Y:S01]  /*6150*/  UIADD3 UR11, -UR11, URZ, URZ ;  /* 0x0000003f0b0b7290 */ /* 0x000fe2000fffe13f */
[----:B------:R-:W-:Y:S01]  /*6160*/  SHF.R.U64 R3, R2, UR18, R3 ;  /* 0x0000001202037c19 */ /* 0x000fe20008001203 */
[----:B------:R-:W-:Y:S01]  /*6170*/  UIMAD UR8, UR9, UR10, UR8 ;  /* 0x0000000a090872a4 */ /* 0x000fe2000f8e0208 */
[----:B------:R-:W-:Y:S02]  /*6180*/  LOP3.LUT R2, R14, UR6, RZ, 0xc0, !PT ;  /* 0x000000060e027c12 */ /* 0x000fe4000f8ec0ff */
[----:B------:R-:W-:Y:S01]  /*6190*/  ULDC UR9, c[0x0][0x148] ;  /* 0x0000520000097ab9 */ /* 0x000fe20000000800 */
[----:B------:R-:W-:Y:S01]  /*61a0*/  IMAD.MOV R6, RZ, RZ, -R3 ;  /* 0x000000ffff067224 */ /* 0x000fe200078e0a03 */
[----:B------:R-:W-:Y:S01]  /*61b0*/  @UP2 UIMAD UR8, UR9, UR11, UR15 ;  /* 0x0000000b090822a4 */ /* 0x000fe2000f8e020f */
[----:B------:R-:W-:Y:S01]  /*61c0*/  IMAD R2, R3, UR5, R2 ;  /* 0x0000000503027c24 */ /* 0x000fe2000f8e0202 */
[----:B------:R-:W-:Y:S01]  /*61d0*/  LOP3.LUT R4, R4, UR4, RZ, 0xc0, !PT ;  /* 0x0000000404047c12 */ /* 0x000fe2000f8ec0ff */
[----:B------:R-:W-:Y:S01]  /*61e0*/  ULDC UR9, c[0x0][0x638] ;  /* 0x00018e0000097ab9 */ /* 0x000fe20000000800 */
[----:B------:R-:W-:Y:S01]  /*61f0*/  PLOP3.LUT P1, PT, PT, PT, UP2, 0x80, 0x0 ;  /* 0x000000000000781c */ /* 0x000fe20003f2f028 */
[----:B------:R-:W-:-:S02]  /*6200*/  IMAD R3, R6, UR9, R17 ;  /* 0x0000000906037c24 */ /* 0x000fc4000f8e0211 */
[----:B---3--:R-:W-:Y:S01]  /*6210*/  IMAD R2, R2, R19, UR8 ;  /* 0x0000000802027e24 */ /* 0x008fe2000f8e0213 */
[----:B------:R-:W-:Y:S01]  /*6220*/  ULDC UR8, c[0x0][0x600] ;  /* 0x0001800000087ab9 */ /* 0x000fe20000000800 */
[----:B------:R-:W-:Y:S02]  /*6230*/  IMAD.MOV.U32 R6, RZ, RZ, 0x1 ;  /* 0x00000001ff067424 */ /* 0x000fe400078e00ff */
[----:B------:R-:W-:Y:S02]  /*6240*/  IMAD R7, R3, UR8, R4 ;  /* 0x0000000803077c24 */ /* 0x000fe4000f8e0204 */
[----:B------:R-:W-:-:S03]  /*6250*/  IMAD.MOV.U32 R4, RZ, RZ, R13 ;  /* 0x000000ffff047224 */ /* 0x000fc600078e000d */
[----:B------:R-:W-:Y:S02]  /*6260*/  SEL R3, R7, R2, !P1 ;  /* 0x0000000207037207 */ /* 0x000fe40004800000 */
[----:B------:R-:W-:-:S07]  /*6270*/  SEL R2, R2, R7, !P1 ;  /* 0x0000000702027207 */ /* 0x000fce0004800000 */
.L_x_114:
[----:B------:R-:W-:Y:S05]  /*6280*/  BSYNC B1 ;  /* 0x0000000000017941 */ /* 0x000fea0003800000 */
.L_x_113:
[----:B------:R-:W-:-:S13]  /*6290*/  LOP3.LUT P1, RZ, R6, 0xff, RZ, 0xc0, !PT ;  /* 0x000000ff06ff7812 */ /* 0x000fda000782c0ff */
[----:B------:R-:W-:Y:S05]  /*62a0*/  @P1 BRA `(.L_x_117) ;  /* 0xfffffff4003c1947 */ /* 0x000fea000383ffff */
[----:B------:R-:W-:Y:S05]  /*62b0*/  BSYNC B0 ;  /* 0x0000000000007941 */ /* 0x000fea0003800000 */
.L_x_105:
[----:B------:R-:W-:-:S03]  /*62c0*/  UMOV UR8, 0xffffffff ;  /* 0xffffffff00087882 */ /* 0x000fc60000000000 */
[----:B------:R-:W-:Y:S05]  /*62d0*/  BRA.DIV UR8, `(.L_x_118) ;  /* 0x0000000608487947 */ /* 0x000fea000b800000 */
[----:B------:R-:W-:-:S13]  /*62e0*/  ELECT P0, URZ, PT ;  /* 0x00000000003f782f */ /* 0x000fda0003800000 */
.L_x_134:
[----:B------:R-:W-:Y:S04]  /*62f0*/  BSSY B0, `(.L_x_119) ;  /* 0x000002c000007945 */ /* 0x000fe80003800000 */
[----:B------:R-:W-:Y:S05]  /*6300*/  @!P0 BRA `(.L_x_120) ;  /* 0x0000000000a88947 */ /* 0x000fea0003800000 */
[----:B------:R-:W-:-:S04]  /*6310*/  ULOP3.LUT UR8, UR13, 0x2, URZ, 0xfc, !UPT ;  /* 0x000000020d087892 */ /* 0x000fc8000f8efc3f */
[----:B------:R-:W-:-:S06]  /*6320*/  UISETP.NE.AND UP0, UPT, UR8, 0x3, UPT ;  /* 0x000000030800788c */ /* 0x000fcc000bf05270 */
[----:B------:R-:W-:-:S13]  /*6330*/  PLOP3.LUT P0, PT, PT, PT, UP0, 0x80, 0x0 ;  /* 0x000000000000781c */ /* 0x000fda0003f0f008 */
[----:B------:R-:W-:Y:S05]  /*6340*/  @!P0 BRA `(.L_x_121) ;  /* 0x0000000000048947 */ /* 0x000fea0003800000 */
[----:B------:R-:W-:Y:S01]  /*6350*/  BPT.TRAP 0x1 ;  /* 0x000000040000795c */ /* 0x000fe20000300000 */
.L_x_121:
[----:B------:R-:W0:Y:S01]  /*6360*/  S2R R3, SR_CgaCtaId ;  /* 0x0000000000037919 */ /* 0x000e220000008800 */
[----:B------:R-:W-:Y:S02]  /*6370*/  MOV R0, 0x400 ;  /* 0x0000040000007802 */ /* 0x000fe40000000f00 */
[----:B------:R-:W-:Y:S02]  /*6380*/  SHF.L.U32 R2, R10, 0x1f, RZ ;  /* 0x0000001f0a027819 */ /* 0x000fe400000006ff */
[----:B0-----:R-:W-:-:S05]  /*6390*/  LEA R0, R3, R0, 0x18 ;  /* 0x0000000003007211 */ /* 0x001fca00078ec0ff */
[----:B------:R-:W-:-:S04]  /*63a0*/  VIADD R0, R0, 0x20 ;  /* 0x0000002000007836 */ /* 0x000fc80000000000 */
[C---:B------:R-:W-:Y:S02]  /*63b0*/  IMAD R5, R11.reuse, 0x8, R0 ;  /* 0x000000080b057824 */ /* 0x040fe400078e0200 */
[----:B------:R-:W-:Y:S02]  /*63c0*/  VIADD R11, R11, 0x1 ;  /* 0x000000010b0b7836 */ /* 0x000fe40000000000 */
[----:B------:R-:W0:Y:S03]  /*63d0*/  SYNCS.PHASECHK.TRANS64.TRYWAIT P0, [R5+URZ], R2 ;  /* 0x00000002050075a7 */ /* 0x000e26000800017f */
[----:B------:R-:W-:-:S04]  /*63e0*/  ISETP.NE.AND P1, PT, R11, 0x4, PT ;  /* 0x000000040b00780c */ /* 0x000fc80003f25270 */
[----:B------:R-:W-:Y:S02]  /*63f0*/  SEL R3, RZ, 0x1, P1 ;  /* 0x00000001ff037807 */ /* 0x000fe40000800000 */
[----:B------:R-:W-:Y:S02]  /*6400*/  SEL R11, R11, RZ, P1 ;  /* 0x000000ff0b0b7207 */ /* 0x000fe40000800000 */
[----:B------:R-:W-:-:S03]  /*6410*/  LOP3.LUT R10, R10, R3, RZ, 0x3c, !PT ;  /* 0x000000030a0a7212 */ /* 0x000fc600078e3cff */
[----:B------:R-:W-:Y:S01]  /*6420*/  IMAD R7, R11, 0x8, R0 ;  /* 0x000000080b077824 */ /* 0x000fe200078e0200 */
[----:B------:R-:W-:Y:S01]  /*6430*/  SHF.L.U32 R4, R10, 0x1f, RZ ;  /* 0x0000001f0a047819 */ /* 0x000fe200000006ff */
[----:B0-----:R-:W-:Y:S06]  /*6440*/  @!P0 BRA `(.L_x_122) ;  /* 0x0000000400108947 */ /* 0x001fec0003800000 */
.L_x_135:
[----:B------:R-:W1:Y:S01]  /*6450*/  SYNCS.PHASECHK.TRANS64.TRYWAIT P0, [R7+URZ], R4 ;  /* 0x00000004070075a7 */ /* 0x000e62000800017f */
[----:B0-----:R-:W-:-:S05]  /*6460*/  VIADD R2, R11, 0x1 ;  /* 0x000000010b027836 */ /* 0x001fca0000000000 */
[----:B------:R-:W-:-:S04]  /*6470*/  ISETP.NE.AND P1, PT, R2, 0x4, PT ;  /* 0x000000040200780c */ /* 0x000fc80003f25270 */
[----:B------:R-:W-:Y:S02]  /*6480*/  SEL R3, RZ, 0x1, P1 ;  /* 0x00000001ff037807 */ /* 0x000fe40000800000 */
[----:B------:R-:W-:Y:S02]  /*6490*/  SEL R9, R2, RZ, P1 ;  /* 0x000000ff02097207 */ /* 0x000fe40000800000 */
[----:B------:R-:W-:-:S03]  /*64a0*/  LOP3.LUT R11, R10, R3, RZ, 0x3c, !PT ;  /* 0x000000030a0b7212 */ /* 0x000fc600078e3cff */
[----:B------:R-:W-:Y:S01]  /*64b0*/  IMAD R6, R9, 0x8, R0 ;  /* 0x0000000809067824 */ /* 0x000fe200078e0200 */
[----:B------:R-:W-:Y:S01]  /*64c0*/  SHF.L.U32 R5, R11, 0x1f, RZ ;  /* 0x0000001f0b057819 */ /* 0x000fe200000006ff */
[----:B-1----:R-:W-:Y:S06]  /*64d0*/  @!P0 BRA `(.L_x_123) ;  /* 0x0000000400008947 */ /* 0x002fec0003800000 */
.L_x_136:
[----:B------:R-:W1:Y:S01]  /*64e0*/  SYNCS.PHASECHK.TRANS64.TRYWAIT P0, [R6+URZ], R5 ;  /* 0x00000005060075a7 */ /* 0x000e62000800017f */
[----:B------:R-:W-:-:S05]  /*64f0*/  VIADD R2, R9, 0x1 ;  /* 0x0000000109027836 */ /* 0x000fca0000000000 */
[----:B------:R-:W-:-:S04]  /*6500*/  ISETP.NE.AND P1, PT, R2, 0x4, PT ;  /* 0x000000040200780c */ /* 0x000fc80003f25270 */
[----:B0-----:R-:W-:Y:S02]  /*6510*/  SEL R4, RZ, 0x1, P1 ;  /* 0x00000001ff047807 */ /* 0x001fe40000800000 */
[----:B------:R-:W-:Y:S02]  /*6520*/  SEL R3, R2, RZ, P1 ;  /* 0x000000ff02037207 */ /* 0x000fe40000800000 */
[----:B------:R-:W-:Y:S01]  /*6530*/  LOP3.LUT R4, R11, R4, RZ, 0x3c, !PT ;  /* 0x000000040b047212 */ /* 0x000fe200078e3cff */
[----:B-1----:R-:W-:Y:S06]  /*6540*/  @!P0 BRA `(.L_x_124) ;  /* 0x0000000000f88947 */ /* 0x002fec0003800000 */
.L_x_137:
[----:B------:R-:W-:Y:S01]  /*6550*/  IMAD R3, R3, 0x8, R0 ;  /* 0x0000000803037824 */ /* 0x000fe200078e0200 */
[----:B------:R-:W-:-:S07]  /*6560*/  SHF.L.U32 R0, R4, 0x1f, RZ ;  /* 0x0000001f04007819 */ /* 0x000fce00000006ff */
.L_x_125:
[----:B-1----:R1:W2:Y:S02]  /*6570*/  SYNCS.PHASECHK.TRANS64.TRYWAIT P0, [R3+URZ], R0 ;  /* 0x00000000030075a7 */ /* 0x0022a4000800017f */
[----:B--2---:R-:W-:Y:S05]  /*6580*/  @!P0 NANOSLEEP.SYNCS 0x989680 ;  /* 0x009896800000895d */ /* 0x004fea0003900000 */
[----:B------:R-:W2:Y:S02]  /*6590*/  @!P0 SYNCS.PHASECHK.TRANS64 P0, [R3+URZ], R0 ;  /* 0x00000000030085a7 */ /* 0x000ea4000800007f */
[----:B--2---:R-:W-:Y:S05]  /*65a0*/  @!P0 BRA `(.L_x_125) ;  /* 0xfffffffc00f08947 */ /* 0x004fea000383ffff */
.L_x_120:
[----:B------:R-:W-:Y:S05]  /*65b0*/  BSYNC B0 ;  /* 0x0000000000007941 */ /* 0x000fea0003800000 */
.L_x_119:
[----:B------:R-:W-:Y:S05]  /*65c0*/  EXIT ;  /* 0x000000000000794d */ /* 0x000fea0003800000 */
.L_x_14:
[----:B0-----:R0:W2:Y:S02]  /*65d0*/  SYNCS.PHASECHK.TRANS64.TRYWAIT P0, [R15+URZ+-0x8], R10 ;  /* 0xfffff80a0f0075a7 */ /* 0x0010a4000800017f */
[----:B--2---:R-:W-:Y:S05]  /*65e0*/  @!P0 NANOSLEEP.SYNCS 0x989680 ;  /* 0x009896800000895d */ /* 0x004fea0003900000 */
[----:B------:R-:W2:Y:S02]  /*65f0*/  @!P0 SYNCS.PHASECHK.TRANS64 P0, [R15+URZ+-0x8], R10 ;  /* 0xfffff80a0f0085a7 */ /* 0x000ea4000800007f */
[----:B--2---:R-:W-:Y:S05]  /*6600*/  @!P0 BRA `(.L_x_14) ;  /* 0xfffffffc00f08947 */ /* 0x004fea000383ffff */
[----:B------:R-:W-:Y:S05]  /*6610*/  BRA `(.L_x_126) ;  /* 0xffffffac00ec7947 */ /* 0x000fea000383ffff */
.L_x_19:
[----:B--2---:R-:W-:-:S04]  /*6620*/  IMAD.U32 R11, RZ, RZ, UR4 ;  /* 0x00000004ff0b7e24 */ /* 0x004fc8000f8e00ff */
[----:B------:R2:W3:Y:S03]  /*6630*/  SYNCS.PHASECHK.TRANS64.TRYWAIT P0, [R11+URZ], R10 ;  /* 0x0000000a0b0075a7 */ /* 0x0004e6000800017f */
[----:B---3--:R-:W-:Y:S05]  /*6640*/  @!P0 NANOSLEEP.SYNCS 0x989680 ;  /* 0x009896800000895d */ /* 0x008fea0003900000 */
[----:B------:R-:W3:Y:S02]  /*6650*/  @!P0 SYNCS.PHASECHK.TRANS64 P0, [R11+URZ], R10 ;  /* 0x0000000a0b0085a7 */ /* 0x000ee4000800007f */
[----:B---3--:R-:W-:Y:S05]  /*6660*/  @!P0 BRA `(.L_x_19) ;  /* 0xfffffffc00ec8947 */ /* 0x008fea000383ffff */
[----:B------:R-:W-:Y:S05]  /*6670*/  BRA `(.L_x_18) ;  /* 0xffffffb000987947 */ /* 0x000fea000383ffff */
.L_x_25:
[----:B--2---:R-:W-:-:S04]  /*6680*/  IMAD.U32 R12, RZ, RZ, UR8 ;  /* 0x00000008ff0c7e24 */ /* 0x004fc8000f8e00ff */
[----:B------:R2:W3:Y:S03]  /*6690*/  SYNCS.PHASECHK.TRANS64.TRYWAIT P0, [R12+URZ], R11 ;  /* 0x0000000b0c0075a7 */ /* 0x0004e6000800017f */
[----:B---3--:R-:W-:Y:S05]  /*66a0*/  @!P0 NANOSLEEP.SYNCS 0x989680 ;  /* 0x009896800000895d */ /* 0x008fea0003900000 */
[----:B------:R-:W3:Y:S02]  /*66b0*/  @!P0 SYNCS.PHASECHK.TRANS64 P0, [R12+URZ], R11 ;  /* 0x0000000b0c0085a7 */ /* 0x000ee4000800007f */
[----:B---3--:R-:W-:Y:S05]  /*66c0*/  @!P0 BRA `(.L_x_25) ;  /* 0xfffffffc00ec8947 */ /* 0x008fea000383ffff */
[----:B------:R-:W-:Y:S05]  /*66d0*/  BRA `(.L_x_24) ;  /* 0xffffffb400dc7947 */ /* 0x000fea000383ffff */
.L_x_33:
[----:B---3--:R3:W4:Y:S02]  /*66e0*/  SYNCS.PHASECHK.TRANS64.TRYWAIT P0, [R15+URZ+0x8], R10 ;  /* 0x0000080a0f0075a7 */ /* 0x008724000800017f */
[----:B----4-:R-:W-:Y:S05]  /*66f0*/  @!P0 NANOSLEEP.SYNCS 0x989680 ;  /* 0x009896800000895d */ /* 0x010fea0003900000 */
[----:B------:R-:W4:Y:S02]  /*6700*/  @!P0 SYNCS.PHASECHK.TRANS64 P0, [R15+URZ+0x8], R10 ;  /* 0x0000080a0f0085a7 */ /* 0x000f24000800007f */
[----:B----4-:R-:W-:Y:S05]  /*6710*/  @!P0 BRA `(.L_x_33) ;  /* 0xfffffffc00f08947 */ /* 0x010fea000383ffff */
[----:B------:R-:W-:Y:S05]  /*6720*/  BRA `(.L_x_127) ;  /* 0xffffffbc00d87947 */ /* 0x000fea000383ffff */
.L_x_106:
[----:B------:R-:W-:Y:S01]  /*6730*/  BSSY B1, `(.L_x_128) ;  /* 0x0000006000017945 */ /* 0x000fe20003800000 */
[----:B------:R-:W-:-:S07]  /*6740*/  IMAD.MOV.U32 R6, RZ, RZ, -0x1 ;  /* 0xffffffffff067424 */ /* 0x000fce00078e00ff */
[----:B------:R-:W-:Y:S05]  /*6750*/  WARPSYNC.COLLECTIVE R6, `(.L_x_129) ;  /* 0x00000000060c7348 */ /* 0x000fea0003c00000 */
[----:B------:R-:W-:Y:S02]  /*6760*/  ELECT P1, UR62, PT ;  /* 0x00000000003e782f */ /* 0x000fe40003820000 */
[----:B------:R-:W-:Y:S01]  /*6770*/  MOV R6, UR62 ;  /* 0x0000003e00067c02 */ /* 0x000fe20008000f00 */
[----:B------:R-:W-:Y:S10]  /*6780*/  ENDCOLLECTIVE ;  /* 0x000000000000791b */ /* 0x000ff40003800000 */
.L_x_129:
[----:B------:R-:W-:Y:S05]  /*6790*/  BSYNC B1 ;  /* 0x0000000000017941 */ /* 0x000fea0003800000 */
.L_x_128:
[----:B------:R-:W-:Y:S05]  /*67a0*/  BRA `(.L_x_130) ;  /* 0xfffffff000087947 */ /* 0x000fea000383ffff */
.L_x_109:
[----:B-1----:R1:W2:Y:S02]  /*67b0*/  SYNCS.PHASECHK.TRANS64.TRYWAIT P1, [R13+URZ+0x20], R6 ;  /* 0x000020060d0075a7 */ /* 0x0022a4000802017f */
[----:B--2---:R-:W-:Y:S05]  /*67c0*/  @!P1 NANOSLEEP.SYNCS 0x989680 ;  /* 0x009896800000995d */ /* 0x004fea0003900000 */
[----:B------:R-:W2:Y:S02]  /*67d0*/  @!P1 SYNCS.PHASECHK.TRANS64 P1, [R13+URZ+0x20], R6 ;  /* 0x000020060d0095a7 */ /* 0x000ea4000802007f */
[----:B--2---:R-:W-:Y:S05]  /*67e0*/  @!P1 BRA `(.L_x_109) ;  /* 0xfffffffc00f09947 */ /* 0x004fea000383ffff */
[----:B------:R-:W-:Y:S05]  /*67f0*/  BRA `(.L_x_131) ;  /* 0xfffffff0003c7947 */ /* 0x000fea000383ffff */
.L_x_118:
[----:B------:R-:W-:Y:S01]  /*6800*/  BSSY B0, `(.L_x_132) ;  /* 0x0000006000007945 */ /* 0x000fe20003800000 */
[----:B------:R-:W-:-:S07]  /*6810*/  IMAD.MOV.U32 R6, RZ, RZ, -0x1 ;  /* 0xffffffffff067424 */ /* 0x000fce00078e00ff */
[----:B------:R-:W-:Y:S05]  /*6820*/  WARPSYNC.COLLECTIVE R6, `(.L_x_133) ;  /* 0x00000000060c7348 */ /* 0x000fea0003c00000 */
[----:B------:R-:W-:Y:S02]  /*6830*/  ELECT P1, UR62, PT ;  /* 0x00000000003e782f */ /* 0x000fe40003820000 */
[----:B------:R-:W-:Y:S01]  /*6840*/  MOV R6, UR62 ;  /* 0x0000003e00067c02 */ /* 0x000fe20008000f00 */
[----:B------:R-:W-:Y:S10]  /*6850*/  ENDCOLLECTIVE ;  /* 0x000000000000791b */ /* 0x000ff40003800000 */
.L_x_133:
[----:B------:R-:W-:Y:S05]  /*6860*/  BSYNC B0 ;  /* 0x0000000000007941 */ /* 0x000fea0003800000 */
.L_x_132:
[----:B------:R-:W-:Y:S01]  /*6870*/  PLOP3.LUT P0, PT, P1, PT, PT, 0x80, 0x0 ;  /* 0x000000000000781c */ /* 0x000fe20000f0f070 */
[----:B------:R-:W-:-:S12]  /*6880*/  BRA `(.L_x_134) ;  /* 0xfffffff800987947 */ /* 0x000fd8000383ffff */
.L_x_122:
[----:B0-----:R0:W1:Y:S02]  /*6890*/  SYNCS.PHASECHK.TRANS64.TRYWAIT P0, [R5+URZ], R2 ;  /* 0x00000002050075a7 */ /* 0x001064000800017f */
[----:B-1----:R-:W-:Y:S05]  /*68a0*/  @!P0 NANOSLEEP.SYNCS 0x989680 ;  /* 0x009896800000895d */ /* 0x002fea0003900000 */
[----:B------:R-:W1:Y:S02]  /*68b0*/  @!P0 SYNCS.PHASECHK.TRANS64 P0, [R5+URZ], R2 ;  /* 0x00000002050085a7 */ /* 0x000e64000800007f */
[----:B-1----:R-:W-:Y:S05]  /*68c0*/  @!P0 BRA `(.L_x_122) ;  /* 0xfffffffc00f08947 */ /* 0x002fea000383ffff */
[----:B------:R-:W-:Y:S05]  /*68d0*/  BRA `(.L_x_135) ;  /* 0xfffffff800dc7947 */ /* 0x000fea000383ffff */
.L_x_123:
[----:B0-----:R0:W1:Y:S02]  /*68e0*/  SYNCS.PHASECHK.TRANS64.TRYWAIT P0, [R7+URZ], R4 ;  /* 0x00000004070075a7 */ /* 0x001064000800017f */
[----:B-1----:R-:W-:Y:S05]  /*68f0*/  @!P0 NANOSLEEP.SYNCS 0x989680 ;  /* 0x009896800000895d */ /* 0x002fea0003900000 */
[----:B------:R-:W1:Y:S02]  /*6900*/  @!P0 SYNCS.PHASECHK.TRANS64 P0, [R7+URZ], R4 ;  /* 0x00000004070085a7 */ /* 0x000e64000800007f */
[----:B-1----:R-:W-:Y:S05]  /*6910*/  @!P0 BRA `(.L_x_123) ;  /* 0xfffffffc00f08947 */ /* 0x002fea000383ffff */
[----:B------:R-:W-:Y:S05]  /*6920*/  BRA `(.L_x_136) ;  /* 0xfffffff800ec7947 */ /* 0x000fea000383ffff */
.L_x_124:
[----:B0-----:R0:W1:Y:S02]  /*6930*/  SYNCS.PHASECHK.TRANS64.TRYWAIT P0, [R6+URZ], R5 ;  /* 0x00000005060075a7 */ /* 0x001064000800017f */
[----:B-1----:R-:W-:Y:S05]  /*6940*/  @!P0 NANOSLEEP.SYNCS 0x989680 ;  /* 0x009896800000895d */ /* 0x002fea0003900000 */
[----:B------:R-:W1:Y:S02]  /*6950*/  @!P0 SYNCS.PHASECHK.TRANS64 P0, [R6+URZ], R5 ;  /* 0x00000005060085a7 */ /* 0x000e64000800007f */
[----:B-1----:R-:W-:Y:S05]  /*6960*/  @!P0 BRA `(.L_x_124) ;  /* 0xfffffffc00f08947 */ /* 0x002fea000383ffff */
[----:B------:R-:W-:Y:S05]  /*6970*/  BRA `(.L_x_137) ;  /* 0xfffffff800f47947 */ /* 0x000fea000383ffff */
.L_x_138:
[----:B------:R-:W-:-:S00]  /*6980*/  BRA `(.L_x_138) ;  /* 0xfffffffc00fc7947 */ /* 0x000fc0000383ffff */
[----:B------:R-:W-:-:S00]  /*6990*/  NOP ;  /* 0x0000000000007918 */ /* 0x000fc00000000000 */
        /* <DEDUP_REMOVED lines=14> */
.L_x_139:


//--------------------- .nv.shared._ZN7cutlass13device_kernelINS_4gemm6kernel13GemmUniversalIN4cute5tupleIJiiiiEEENS1_10collective13CollectiveMmaINS1_37MainloopSm90TmaGmmaWarpSpecializedFP8ILi4ENS5_IJNS4_1CILi1EEESB_SB_EEENS1_32KernelTmaWarpSpecializedPingpongEEENS5_IJNSA_ILi64EEESF_NSA_ILi32EEEEEENS_12float_e5m2_tENS5_IJlSB_lEEESI_SJ_NS4_8TiledMMAINS4_8MMA_AtomIJNS4_4SM904GMMA30MMA_64x64x32_F32E5M2E5M2_SS_TNILNSN_7ScaleInE1ELSP_1EEEEEENS4_6LayoutISC_NS5_IJNSA_ILi0EEEST_ST_EEEEENS5_IJNS4_10UnderscoreESW_SW_EEEEENS4_13SM90_TMA_LOADENS4_14ComposedLayoutINS4_7SwizzleILi1ELi4ELi3EEENS4_18smem_ptr_flag_bitsILi8EEENSS_INS5_IJNSA_ILi8EEESG_EEENS5_IJSG_SB_EEEEEEEvNS4_8identityESZ_S19_vS1A_EENS_8epilogue10collective6detail29Sm90TmaWarpSpecializedAdapterINS1D_15DefaultEpilogueISI_SJ_SJ_NS1C_6thread17LinearCombinationISI_Li1EffLNS1H_9ScaleType4KindE0ELNS_15FloatRoundStyleE2ESI_EENS1_15EpilogueDefaultEEEEEvvEEEEvNT_6ParamsE --------------------------
	.section	.nv.shared._ZN7cutlass13device_kernelINS_4gemm6kernel13GemmUniversalIN4cute5tupleIJiiiiEEENS1_10collective13CollectiveMmaINS1_37MainloopSm90TmaGmmaWarpSpecializedFP8ILi4ENS5_IJNS4_1CILi1EEESB_SB_EEENS1_32KernelTmaWarpSpecializedPingpongEEENS5_IJNSA_ILi64EEESF_NSA_ILi32EEEEEENS_12float_e5m2_tENS5_IJlSB_lEEESI_SJ_NS4_8TiledMMAINS4_8MMA_AtomIJNS4_4SM904GMMA30MMA_64x64x32_F32E5M2E5M2_SS_TNILNSN_7ScaleInE1ELSP_1EEEEEENS4_6LayoutISC_NS5_IJNSA_ILi0EEEST_ST_EEEEENS5_IJNS4_10UnderscoreESW_SW_EEEEENS4_13SM90_TMA_LOADENS4_14ComposedLayoutINS4_7SwizzleILi1ELi4ELi3EEENS4_18smem_ptr_flag_bitsILi8EEENSS_INS5_IJNSA_ILi8EEESG_EEENS5_IJSG_SB_EEEEEEEvNS4_8identityESZ_S19_vS1A_EENS_8epilogue10collective6detail29Sm90TmaWarpSpecializedAdapterINS1D_15DefaultEpilogueISI_SJ_SJ_NS1C_6thread17LinearCombinationISI_Li1EffLNS1H_9ScaleType4KindE0ELNS_15FloatRoundStyleE2ESI_EENS1_15EpilogueDefaultEEEEEvvEEEEvNT_6ParamsE,"aw",@nobits
	.sectionflags	@""
	.align	16
	.zero		1024


//--------------------- .nv.shared.reserved.0     --------------------------
	.section	.nv.shared.reserved.0,"aw",@nobits
	.weak		__nv_reservedSMEM_offset_0_alias
	.size		__nv_reservedSMEM_offset_0_alias, 0, 0
	.other		__nv_reservedSMEM_offset_0_alias,@"STO_CUDA_RESERVED_SHARED STV_DEFAULT"
__nv_reservedSMEM_offset_0_alias:
	.zero		0


//--------------------- .nv.global                --------------------------
	.section	.nv.global,"aw",@nobits
.nv.global:
	.type		_ZN40_INTERNAL_4c8d8087_4_k_cu_2d2cb2eb_287804cute1_E,@object
	.size		_ZN40_INTERNAL_4c8d8087_4_k_cu_2d2cb2eb_287804cute1_E,(_ZN40_INTERNAL_4c8d8087_4_k_cu_2d2cb2eb_287804cuda3std3__45__cpo6cbeginE - _ZN40_INTERNAL_4c8d8087_4_k_cu_2d2cb2eb_287804cute1_E)
_ZN40_INTERNAL_4c8d8087_4_k_cu_2d2cb2eb_287804cute1_E:
	.zero		1
	.type		_ZN40_INTERNAL_4c8d8087_4_k_cu_2d2cb2eb_287804cuda3std3__45__cpo6cbeginE,@object
	.size		_ZN40_INTERNAL_4c8d8087_4_k_cu_2d2cb2eb_287804cuda3std3__45__cpo6cbeginE,(_ZN40_INTERNAL_4c8d8087_4_k_cu_2d2cb2eb_287804cuda3std3__48in_placeE - _ZN40_INTERNAL_4c8d8087_4_k_cu_2d2cb2eb_287804cuda3std3__45__cpo6cbeginE)
_ZN40_INTERNAL_4c8d8087_4_k_cu_2d2cb2eb_287804cuda3std3__45__cpo6cbeginE:
	.zero		1
	.type		_ZN40_INTERNAL_4c8d8087_4_k_cu_2d2cb2eb_287804cuda3std3__48in_placeE,@object
	.size		_ZN40_INTERNAL_4c8d8087_4_k_cu_2d2cb2eb_287804cuda3std3__48in_placeE,(_ZN40_INTERNAL_4c8d8087_4_k_cu_2d2cb2eb_287804cuda3std6ranges3__45__cpo9iter_moveE - _ZN40_INTERNAL_4c8d8087_4_k_cu_2d2cb2eb_287804cuda3std3__48in_placeE)
_ZN40_INTERNAL_4c8d8087_4_k_cu_2d2cb2eb_287804cuda3std3__48in_placeE:
	.zero		1
	.type		_ZN40_INTERNAL_4c8d8087_4_k_cu_2d2cb2eb_287804cuda3std6ranges3__45__cpo9iter_moveE,@object
	.size		_ZN40_INTERNAL_4c8d8087_4_k_cu_2d2cb2eb_287804cuda3std6ranges3__45__cpo9iter_moveE,(_ZN40_INTERNAL_4c8d8087_4_k_cu_2d2cb2eb_287804cuda3std3__45__cpo5beginE - _ZN40_INTERNAL_4c8d8087_4_k_cu_2d2cb2eb_287804cuda3std6ranges3__45__cpo9iter_moveE)
_ZN40_INTERNAL_4c8d8087_4_k_cu_2d2cb2eb_287804cuda3std6ranges3__45__cpo9iter_moveE:
	.zero		1
	.type		_ZN40_INTERNAL_4c8d8087_4_k_cu_2d2cb2eb_287804cuda3std3__45__cpo5beginE,@object
	.size		_ZN40_INTERNAL_4c8d8087_4_k_cu_2d2cb2eb_287804cuda3std3__45__cpo5beginE,(_ZN40_INTERNAL_4c8d8087_4_k_cu_2d2cb2eb_287804cuda3std3__442_GLOBAL__N__4c8d8087_4_k_cu_2d2cb2eb_287806ignoreE - _ZN40_INTERNAL_4c8d8087_4_k_cu_2d2cb2eb_287804cuda3std3__45__cpo5beginE)
_ZN40_INTERNAL_4c8d8087_4_k_cu_2d2cb2eb_287804cuda3std3__45__cpo5beginE:
	.zero		1
	.type		_ZN40_INTERNAL_4c8d8087_4_k_cu_2d2cb2eb_287804cuda3std3__442_GLOBAL__N__4c8d8087_4_k_cu_2d2cb2eb_287806ignoreE,@object
	.size		_ZN40_INTERNAL_4c8d8087_4_k_cu_2d2cb2eb_287804cuda3std3__442_GLOBAL__N__4c8d8087_4_k_cu_2d2cb2eb_287806ignoreE,(_ZN40_INTERNAL_4c8d8087_4_k_cu_2d2cb2eb_287804cute7productE - _ZN40_INTERNAL_4c8d8087_4_k_cu_2d2cb2eb_287804cuda3std3__442_GLOBAL__N__4c8d8087_4_k_cu_2d2cb2eb_287806ignoreE)
_ZN40_INTERNAL_4c8d8087_4_k_cu_2d2cb2eb_287804cuda3std3__442_GLOBAL__N__4c8d8087_4_k_cu_2d2cb2eb_287806ignoreE:
	.zero		1
	.type		_ZN40_INTERNAL_4c8d8087_4_k_cu_2d2cb2eb_287804cute7productE,@object
	.size		_ZN40_INTERNAL_4c8d8087_4_k_cu_2d2cb2eb_287804cute7productE,(_ZN40_INTERNAL_4c8d8087_4_k_cu_2d2cb2eb_287804cuda3std3__45__cpo3endE - _ZN40_INTERNAL_4c8d8087_4_k_cu_2d2cb2eb_287804cute7productE)
_ZN40_INTERNAL_4c8d8087_4_k_cu_2d2cb2eb_287804cute7productE:
	.zero		1
	.type		_ZN40_INTERNAL_4c8d8087_4_k_cu_2d2cb2eb_287804cuda3std3__45__cpo3endE,@object
	.size		_ZN40_INTERNAL_4c8d8087_4_k_cu_2d2cb2eb_287804cuda3std3__45__cpo3endE,(_ZN40_INTERNAL_4c8d8087_4_k_cu_2d2cb2eb_287804cuda3std3__419piecewise_constructE - _ZN40_INTERNAL_4c8d8087_4_k_cu_2d2cb2eb_287804cuda3std3__45__cpo3endE)
_ZN40_INTERNAL_4c8d8087_4_k_cu_2d2cb2eb_287804cuda3std3__45__cpo3endE:
	.zero		1
	.type		_ZN40_INTERNAL_4c8d8087_4_k_cu_2d2cb2eb_287804cuda3std3__419piecewise_constructE,@object
	.size		_ZN40_INTERNAL_4c8d8087_4_k_cu_2d2cb2eb_287804cuda3std3__419piecewise_constructE,(_ZN40_INTERNAL_4c8d8087_4_k_cu_2d2cb2eb_287804cuda3std3__45__cpo4cendE - _ZN40_INTERNAL_4c8d8087_4_k_cu_2d2cb2eb_287804cuda3std3__419piecewise_constructE)
_ZN40_INTERNAL_4c8d8087_4_k_cu_2d2cb2eb_287804cuda3std3__419piecewise_constructE:
	.zero		1
	.type		_ZN40_INTERNAL_4c8d8087_4_k_cu_2d2cb2eb_287804cuda3std3__45__cpo4cendE,@object
	.size		_ZN40_INTERNAL_4c8d8087_4_k_cu_2d2cb2eb_287804cuda3std3__45__cpo4cendE,(_ZN40_INTERNAL_4c8d8087_4_k_cu_2d2cb2eb_287804cuda3std6ranges3__45__cpo4swapE - _ZN40_INTERNAL_4c8d8087_4_k_cu_2d2cb2eb_287804cuda3std3__45__cpo4cendE)
_ZN40_INTERNAL_4c8d8087_4_k_cu_2d2cb2eb_287804cuda3std3__45__cpo4cendE:
	.zero		1
	.type		_ZN40_INTERNAL_4c8d8087_4_k_cu_2d2cb2eb_287804cuda3std6ranges3__45__cpo4swapE,@object
	.size		_ZN40_INTERNAL_4c8d8087_4_k_cu_2d2cb2eb_287804cuda3std6ranges3__45__cpo4swapE,(.L_7 - _ZN40_INTERNAL_4c8d8087_4_k_cu_2d2cb2eb_287804cuda3std6ranges3__45__cpo4swapE)
_ZN40_INTERNAL_4c8d8087_4_k_cu_2d2cb2eb_287804cuda3std6ranges3__45__cpo4swapE:
	.zero		1
.L_7:


//--------------------- .nv.constant0._ZN7cutlass13device_kernelINS_4gemm6kernel13GemmUniversalIN4cute5tupleIJiiiiEEENS1_10collective13CollectiveMmaINS1_37MainloopSm90TmaGmmaWarpSpecializedFP8ILi4ENS5_IJNS4_1CILi1EEESB_SB_EEENS1_32KernelTmaWarpSpecializedPingpongEEENS5_IJNSA_ILi64EEESF_NSA_ILi32EEEEEENS_12float_e5m2_tENS5_IJlSB_lEEESI_SJ_NS4_8TiledMMAINS4_8MMA_AtomIJNS4_4SM904GMMA30MMA_64x64x32_F32E5M2E5M2_SS_TNILNSN_7ScaleInE1ELSP_1EEEEEENS4_6LayoutISC_NS5_IJNSA_ILi0EEEST_ST_EEEEENS5_IJNS4_10UnderscoreESW_SW_EEEEENS4_13SM90_TMA_LOADENS4_14ComposedLayoutINS4_7SwizzleILi1ELi4ELi3EEENS4_18smem_ptr_flag_bitsILi8EEENSS_INS5_IJNSA_ILi8EEESG_EEENS5_IJSG_SB_EEEEEEEvNS4_8identityESZ_S19_vS1A_EENS_8epilogue10collective6detail29Sm90TmaWarpSpecializedAdapterINS1D_15DefaultEpilogueISI_SJ_SJ_NS1C_6thread17LinearCombinationISI_Li1EffLNS1H_9ScaleType4KindE0ELNS_15FloatRoundStyleE2ESI_EENS1_15EpilogueDefaultEEEEEvvEEEEvNT_6ParamsE --------------------------
	.section	.nv.constant0._ZN7cutlass13device_kernelINS_4gemm6kernel13GemmUniversalIN4cute5tupleIJiiiiEEENS1_10collective13CollectiveMmaINS1_37MainloopSm90TmaGmmaWarpSpecializedFP8ILi4ENS5_IJNS4_1CILi1EEESB_SB_EEENS1_32KernelTmaWarpSpecializedPingpongEEENS5_IJNSA_ILi64EEESF_NSA_ILi32EEEEEENS_12float_e5m2_tENS5_IJlSB_lEEESI_SJ_NS4_8TiledMMAINS4_8MMA_AtomIJNS4_4SM904GMMA30MMA_64x64x32_F32E5M2E5M2_SS_TNILNSN_7ScaleInE1ELSP_1EEEEEENS4_6LayoutISC_NS5_IJNSA_ILi0EEEST_ST_EEEEENS5_IJNS4_10UnderscoreESW_SW_EEEEENS4_13SM90_TMA_LOADENS4_14ComposedLayoutINS4_7SwizzleILi1ELi4ELi3EEENS4_18smem_ptr_flag_bitsILi8EEENSS_INS5_IJNSA_ILi8EEESG_EEENS5_IJSG_SB_EEEEEEEvNS4_8identityESZ_S19_vS1A_EENS_8epilogue10collective6detail29Sm90TmaWarpSpecializedAdapterINS1D_15DefaultEpilogueISI_SJ_SJ_NS1C_6thread17LinearCombinationISI_Li1EffLNS1H_9ScaleType4KindE0ELNS_15FloatRoundStyleE2ESI_EENS1_15EpilogueDefaultEEEEEvvEEEEvNT_6ParamsE,"a",@progbits
	.sectionflags	@""
	.align	4
.nv.constant0._ZN7cutlass13device_kernelINS_4gemm6kernel13GemmUniversalIN4cute5tupleIJiiiiEEENS1_10collective13CollectiveMmaINS1_37MainloopSm90TmaGmmaWarpSpecializedFP8ILi4ENS5_IJNS4_1CILi1EEESB_SB_EEENS1_32KernelTmaWarpSpecializedPingpongEEENS5_IJNSA_ILi64EEESF_NSA_ILi32EEEEEENS_12float_e5m2_tENS5_IJlSB_lEEESI_SJ_NS4_8TiledMMAINS4_8MMA_AtomIJNS4_4SM904GMMA30MMA_64x64x32_F32E5M2E5M2_SS_TNILNSN_7ScaleInE1ELSP_1EEEEEENS4_6LayoutISC_NS5_IJNSA_ILi0EEEST_ST_EEEEENS5_IJNS4_10UnderscoreESW_SW_EEEEENS4_13SM90_TMA_LOADENS4_14ComposedLayoutINS4_7SwizzleILi1ELi4ELi3EEENS4_18smem_ptr_flag_bitsILi8EEENSS_INS5_IJNSA_ILi8EEESG_EEENS5_IJSG_SB_EEEEEEEvNS4_8identityESZ_S19_vS1A_EENS_8epilogue10collective6detail29Sm90TmaWarpSpecializedAdapterINS1D_15DefaultEpilogueISI_SJ_SJ_NS1C_6thread17LinearCombinationISI_Li1EffLNS1H_9ScaleType4KindE0ELNS_15FloatRoundStyleE2ESI_EENS1_15EpilogueDefaultEEEEEvvEEEEvNT_6ParamsE:
	.zero		1664


//--------------------- SYMBOLS --------------------------

	.type		.nv.reservedSmem.offset0,@object
	.size		.nv.reservedSmem.offset0,0x4
